//
// Generated by NVIDIA NVVM Compiler
//
// Compiler Build ID: CL-36424714
// Cuda compilation tools, release 13.0, V13.0.88
// Based on NVVM 20.0.0
//

.version 9.0
.target sm_100
.address_size 64

	// .globl	_Z18update_velocity_shPfS_S_S_S_S_S_S_S_S_S_S_S_S_S_S_S_S_S_S_S_S_S_S_iifff
// _ZZ18update_velocity_shPfS_S_S_S_S_S_S_S_S_S_S_S_S_S_S_S_S_S_S_S_S_S_S_iifffE6sh_szz has been demoted
// _ZZ18update_velocity_shPfS_S_S_S_S_S_S_S_S_S_S_S_S_S_S_S_S_S_S_S_S_S_S_iifffE6sh_sxx has been demoted
// _ZZ18update_velocity_shPfS_S_S_S_S_S_S_S_S_S_S_S_S_S_S_S_S_S_S_S_S_S_S_iifffE6sh_sxz has been demoted

.visible .entry _Z18update_velocity_shPfS_S_S_S_S_S_S_S_S_S_S_S_S_S_S_S_S_S_S_S_S_S_S_iifff(
	.param .u64 .ptr .align 1 _Z18update_velocity_shPfS_S_S_S_S_S_S_S_S_S_S_S_S_S_S_S_S_S_S_S_S_S_S_iifff_param_0,
	.param .u64 .ptr .align 1 _Z18update_velocity_shPfS_S_S_S_S_S_S_S_S_S_S_S_S_S_S_S_S_S_S_S_S_S_S_iifff_param_1,
	.param .u64 .ptr .align 1 _Z18update_velocity_shPfS_S_S_S_S_S_S_S_S_S_S_S_S_S_S_S_S_S_S_S_S_S_S_iifff_param_2,
	.param .u64 .ptr .align 1 _Z18update_velocity_shPfS_S_S_S_S_S_S_S_S_S_S_S_S_S_S_S_S_S_S_S_S_S_S_iifff_param_3,
	.param .u64 .ptr .align 1 _Z18update_velocity_shPfS_S_S_S_S_S_S_S_S_S_S_S_S_S_S_S_S_S_S_S_S_S_S_iifff_param_4,
	.param .u64 .ptr .align 1 _Z18update_velocity_shPfS_S_S_S_S_S_S_S_S_S_S_S_S_S_S_S_S_S_S_S_S_S_S_iifff_param_5,
	.param .u64 .ptr .align 1 _Z18update_velocity_shPfS_S_S_S_S_S_S_S_S_S_S_S_S_S_S_S_S_S_S_S_S_S_S_iifff_param_6,
	.param .u64 .ptr .align 1 _Z18update_velocity_shPfS_S_S_S_S_S_S_S_S_S_S_S_S_S_S_S_S_S_S_S_S_S_S_iifff_param_7,
	.param .u64 .ptr .align 1 _Z18update_velocity_shPfS_S_S_S_S_S_S_S_S_S_S_S_S_S_S_S_S_S_S_S_S_S_S_iifff_param_8,
	.param .u64 .ptr .align 1 _Z18update_velocity_shPfS_S_S_S_S_S_S_S_S_S_S_S_S_S_S_S_S_S_S_S_S_S_S_iifff_param_9,
	.param .u64 .ptr .align 1 _Z18update_velocity_shPfS_S_S_S_S_S_S_S_S_S_S_S_S_S_S_S_S_S_S_S_S_S_S_iifff_param_10,
	.param .u64 .ptr .align 1 _Z18update_velocity_shPfS_S_S_S_S_S_S_S_S_S_S_S_S_S_S_S_S_S_S_S_S_S_S_iifff_param_11,
	.param .u64 .ptr .align 1 _Z18update_velocity_shPfS_S_S_S_S_S_S_S_S_S_S_S_S_S_S_S_S_S_S_S_S_S_S_iifff_param_12,
	.param .u64 .ptr .align 1 _Z18update_velocity_shPfS_S_S_S_S_S_S_S_S_S_S_S_S_S_S_S_S_S_S_S_S_S_S_iifff_param_13,
	.param .u64 .ptr .align 1 _Z18update_velocity_shPfS_S_S_S_S_S_S_S_S_S_S_S_S_S_S_S_S_S_S_S_S_S_S_iifff_param_14,
	.param .u64 .ptr .align 1 _Z18update_velocity_shPfS_S_S_S_S_S_S_S_S_S_S_S_S_S_S_S_S_S_S_S_S_S_S_iifff_param_15,
	.param .u64 .ptr .align 1 _Z18update_velocity_shPfS_S_S_S_S_S_S_S_S_S_S_S_S_S_S_S_S_S_S_S_S_S_S_iifff_param_16,
	.param .u64 .ptr .align 1 _Z18update_velocity_shPfS_S_S_S_S_S_S_S_S_S_S_S_S_S_S_S_S_S_S_S_S_S_S_iifff_param_17,
	.param .u64 .ptr .align 1 _Z18update_velocity_shPfS_S_S_S_S_S_S_S_S_S_S_S_S_S_S_S_S_S_S_S_S_S_S_iifff_param_18,
	.param .u64 .ptr .align 1 _Z18update_velocity_shPfS_S_S_S_S_S_S_S_S_S_S_S_S_S_S_S_S_S_S_S_S_S_S_iifff_param_19,
	.param .u64 .ptr .align 1 _Z18update_velocity_shPfS_S_S_S_S_S_S_S_S_S_S_S_S_S_S_S_S_S_S_S_S_S_S_iifff_param_20,
	.param .u64 .ptr .align 1 _Z18update_velocity_shPfS_S_S_S_S_S_S_S_S_S_S_S_S_S_S_S_S_S_S_S_S_S_S_iifff_param_21,
	.param .u64 .ptr .align 1 _Z18update_velocity_shPfS_S_S_S_S_S_S_S_S_S_S_S_S_S_S_S_S_S_S_S_S_S_S_iifff_param_22,
	.param .u64 .ptr .align 1 _Z18update_velocity_shPfS_S_S_S_S_S_S_S_S_S_S_S_S_S_S_S_S_S_S_S_S_S_S_iifff_param_23,
	.param .u32 _Z18update_velocity_shPfS_S_S_S_S_S_S_S_S_S_S_S_S_S_S_S_S_S_S_S_S_S_S_iifff_param_24,
	.param .u32 _Z18update_velocity_shPfS_S_S_S_S_S_S_S_S_S_S_S_S_S_S_S_S_S_S_S_S_S_S_iifff_param_25,
	.param .f32 _Z18update_velocity_shPfS_S_S_S_S_S_S_S_S_S_S_S_S_S_S_S_S_S_S_S_S_S_S_iifff_param_26,
	.param .f32 _Z18update_velocity_shPfS_S_S_S_S_S_S_S_S_S_S_S_S_S_S_S_S_S_S_S_S_S_S_iifff_param_27,
	.param .f32 _Z18update_velocity_shPfS_S_S_S_S_S_S_S_S_S_S_S_S_S_S_S_S_S_S_S_S_S_S_iifff_param_28
)
{
	.reg .pred 	%p<21>;
	.reg .b32 	%r<65>;
	.reg .b32 	%f<108>;
	.reg .b64 	%rd<93>;
	.reg .b64 	%fd<13>;
	// demoted variable
	.shared .align 4 .b8 _ZZ18update_velocity_shPfS_S_S_S_S_S_S_S_S_S_S_S_S_S_S_S_S_S_S_S_S_S_S_iifffE6sh_szz[2880];
	// demoted variable
	.shared .align 4 .b8 _ZZ18update_velocity_shPfS_S_S_S_S_S_S_S_S_S_S_S_S_S_S_S_S_S_S_S_S_S_S_iifffE6sh_sxx[2880];
	// demoted variable
	.shared .align 4 .b8 _ZZ18update_velocity_shPfS_S_S_S_S_S_S_S_S_S_S_S_S_S_S_S_S_S_S_S_S_S_S_iifffE6sh_sxz[2880];
	ld.param.u64 	%rd7, [_Z18update_velocity_shPfS_S_S_S_S_S_S_S_S_S_S_S_S_S_S_S_S_S_S_S_S_S_S_iifff_param_1];
	ld.param.u64 	%rd8, [_Z18update_velocity_shPfS_S_S_S_S_S_S_S_S_S_S_S_S_S_S_S_S_S_S_S_S_S_S_iifff_param_2];
	ld.param.u64 	%rd26, [_Z18update_velocity_shPfS_S_S_S_S_S_S_S_S_S_S_S_S_S_S_S_S_S_S_S_S_S_S_iifff_param_3];
	ld.param.u64 	%rd27, [_Z18update_velocity_shPfS_S_S_S_S_S_S_S_S_S_S_S_S_S_S_S_S_S_S_S_S_S_S_iifff_param_4];
	ld.param.u64 	%rd11, [_Z18update_velocity_shPfS_S_S_S_S_S_S_S_S_S_S_S_S_S_S_S_S_S_S_S_S_S_S_iifff_param_7];
	ld.param.u64 	%rd12, [_Z18update_velocity_shPfS_S_S_S_S_S_S_S_S_S_S_S_S_S_S_S_S_S_S_S_S_S_S_iifff_param_8];
	ld.param.u64 	%rd13, [_Z18update_velocity_shPfS_S_S_S_S_S_S_S_S_S_S_S_S_S_S_S_S_S_S_S_S_S_S_iifff_param_11];
	ld.param.u64 	%rd14, [_Z18update_velocity_shPfS_S_S_S_S_S_S_S_S_S_S_S_S_S_S_S_S_S_S_S_S_S_S_iifff_param_12];
	ld.param.u64 	%rd15, [_Z18update_velocity_shPfS_S_S_S_S_S_S_S_S_S_S_S_S_S_S_S_S_S_S_S_S_S_S_iifff_param_13];
	ld.param.u64 	%rd16, [_Z18update_velocity_shPfS_S_S_S_S_S_S_S_S_S_S_S_S_S_S_S_S_S_S_S_S_S_S_iifff_param_14];
	ld.param.u64 	%rd19, [_Z18update_velocity_shPfS_S_S_S_S_S_S_S_S_S_S_S_S_S_S_S_S_S_S_S_S_S_S_iifff_param_17];
	ld.param.u64 	%rd20, [_Z18update_velocity_shPfS_S_S_S_S_S_S_S_S_S_S_S_S_S_S_S_S_S_S_S_S_S_S_iifff_param_18];
	ld.param.u64 	%rd21, [_Z18update_velocity_shPfS_S_S_S_S_S_S_S_S_S_S_S_S_S_S_S_S_S_S_S_S_S_S_iifff_param_19];
	ld.param.u64 	%rd22, [_Z18update_velocity_shPfS_S_S_S_S_S_S_S_S_S_S_S_S_S_S_S_S_S_S_S_S_S_S_iifff_param_20];
	ld.param.u64 	%rd23, [_Z18update_velocity_shPfS_S_S_S_S_S_S_S_S_S_S_S_S_S_S_S_S_S_S_S_S_S_S_iifff_param_21];
	ld.param.u64 	%rd24, [_Z18update_velocity_shPfS_S_S_S_S_S_S_S_S_S_S_S_S_S_S_S_S_S_S_S_S_S_S_iifff_param_22];
	ld.param.u64 	%rd25, [_Z18update_velocity_shPfS_S_S_S_S_S_S_S_S_S_S_S_S_S_S_S_S_S_S_S_S_S_S_iifff_param_23];
	ld.param.u32 	%r19, [_Z18update_velocity_shPfS_S_S_S_S_S_S_S_S_S_S_S_S_S_S_S_S_S_S_S_S_S_S_iifff_param_24];
	ld.param.u32 	%r21, [_Z18update_velocity_shPfS_S_S_S_S_S_S_S_S_S_S_S_S_S_S_S_S_S_S_S_S_S_S_iifff_param_25];
	ld.param.f32 	%f16, [_Z18update_velocity_shPfS_S_S_S_S_S_S_S_S_S_S_S_S_S_S_S_S_S_S_S_S_S_S_iifff_param_26];
	ld.param.f32 	%f17, [_Z18update_velocity_shPfS_S_S_S_S_S_S_S_S_S_S_S_S_S_S_S_S_S_S_S_S_S_S_iifff_param_27];
	ld.param.f32 	%f18, [_Z18update_velocity_shPfS_S_S_S_S_S_S_S_S_S_S_S_S_S_S_S_S_S_S_S_S_S_S_iifff_param_28];
	cvta.to.global.u64 	%rd1, %rd26;
	cvta.to.global.u64 	%rd2, %rd27;
	mov.u32 	%r1, %ntid.x;
	add.s32 	%r2, %r1, 4;
	mov.u32 	%r3, %ntid.y;
	mov.u32 	%r4, %tid.x;
	add.s32 	%r5, %r4, 2;
	mov.u32 	%r6, %tid.y;
	add.s32 	%r7, %r6, 2;
	mov.u32 	%r22, %ctaid.x;
	mul.lo.s32 	%r23, %r22, %r1;
	add.s32 	%r8, %r23, %r4;
	add.s32 	%r9, %r5, %r23;
	mov.u32 	%r24, %ctaid.y;
	mul.lo.s32 	%r25, %r24, %r3;
	add.s32 	%r10, %r25, %r6;
	add.s32 	%r26, %r7, %r25;
	setp.ge.s32 	%p3, %r9, %r19;
	setp.ge.s32 	%p4, %r26, %r21;
	or.pred  	%p5, %p3, %p4;
	@%p5 bra 	$L__BB0_19;
	cvta.to.global.u64 	%rd28, %rd8;
	mad.lo.s32 	%r12, %r19, %r26, %r9;
	mul.wide.s32 	%rd29, %r12, 4;
	add.s64 	%rd3, %rd28, %rd29;
	ld.global.f32 	%f19, [%rd3];
	mul.lo.s32 	%r13, %r7, %r2;
	add.s32 	%r27, %r13, %r4;
	shl.b32 	%r28, %r27, 2;
	mov.u32 	%r29, _ZZ18update_velocity_shPfS_S_S_S_S_S_S_S_S_S_S_S_S_S_S_S_S_S_S_S_S_S_S_iifffE6sh_szz;
	add.s32 	%r14, %r29, %r28;
	st.shared.f32 	[%r14+8], %f19;
	add.s64 	%rd4, %rd2, %rd29;
	ld.global.f32 	%f20, [%rd4];
	mov.u32 	%r30, _ZZ18update_velocity_shPfS_S_S_S_S_S_S_S_S_S_S_S_S_S_S_S_S_S_S_S_S_S_S_iifffE6sh_sxz;
	add.s32 	%r15, %r30, %r28;
	st.shared.f32 	[%r15+8], %f20;
	add.s64 	%rd30, %rd1, %rd29;
	ld.global.f32 	%f21, [%rd30];
	mov.u32 	%r31, _ZZ18update_velocity_shPfS_S_S_S_S_S_S_S_S_S_S_S_S_S_S_S_S_S_S_S_S_S_S_iifffE6sh_sxx;
	add.s32 	%r16, %r31, %r28;
	st.shared.f32 	[%r16+8], %f21;
	setp.gt.u32 	%p6, %r4, 1;
	@%p6 bra 	$L__BB0_3;
	ld.global.f32 	%f22, [%rd3+-8];
	st.shared.f32 	[%r14], %f22;
	ld.global.f32 	%f23, [%rd4+-8];
	st.shared.f32 	[%r15], %f23;
$L__BB0_3:
	setp.gt.u32 	%p7, %r6, 1;
	@%p7 bra 	$L__BB0_5;
	mad.lo.s32 	%r32, %r19, %r10, %r9;
	mul.wide.s32 	%rd31, %r32, 4;
	add.s64 	%rd32, %rd2, %rd31;
	ld.global.f32 	%f24, [%rd32];
	mad.lo.s32 	%r33, %r6, %r2, %r4;
	shl.b32 	%r34, %r33, 2;
	mov.u32 	%r35, _ZZ18update_velocity_shPfS_S_S_S_S_S_S_S_S_S_S_S_S_S_S_S_S_S_S_S_S_S_S_iifffE6sh_sxz;
	add.s32 	%r36, %r35, %r34;
	st.shared.f32 	[%r36+8], %f24;
	add.s64 	%rd33, %rd1, %rd31;
	ld.global.f32 	%f25, [%rd33];
	mov.u32 	%r37, _ZZ18update_velocity_shPfS_S_S_S_S_S_S_S_S_S_S_S_S_S_S_S_S_S_S_S_S_S_S_iifffE6sh_sxx;
	add.s32 	%r38, %r37, %r34;
	st.shared.f32 	[%r38+8], %f25;
$L__BB0_5:
	add.s32 	%r39, %r19, -2;
	setp.ge.s32 	%p8, %r9, %r39;
	add.s32 	%r40, %r21, -2;
	setp.ge.u32 	%p9, %r26, %r40;
	or.pred  	%p10, %p8, %p9;
	@%p10 bra 	$L__BB0_19;
	setp.lt.u32 	%p11, %r5, %r1;
	@%p11 bra 	$L__BB0_8;
	ld.global.f32 	%f26, [%rd3+8];
	st.shared.f32 	[%r14+16], %f26;
	ld.global.f32 	%f27, [%rd4+8];
	st.shared.f32 	[%r15+16], %f27;
$L__BB0_8:
	setp.lt.u32 	%p12, %r7, %r3;
	@%p12 bra 	$L__BB0_10;
	shl.b32 	%r41, %r19, 1;
	add.s32 	%r42, %r12, %r41;
	mul.wide.s32 	%rd34, %r42, 4;
	add.s64 	%rd35, %rd2, %rd34;
	ld.global.f32 	%f28, [%rd35];
	shl.b32 	%r43, %r2, 3;
	add.s32 	%r44, %r15, %r43;
	st.shared.f32 	[%r44+8], %f28;
	add.s64 	%rd36, %rd1, %rd34;
	ld.global.f32 	%f29, [%rd36];
	add.s32 	%r45, %r16, %r43;
	st.shared.f32 	[%r45+8], %f29;
$L__BB0_10:
	bar.sync 	0;
	add.s32 	%r46, %r12, -1;
	cvta.to.global.u64 	%rd37, %rd13;
	mul.wide.s32 	%rd38, %r46, 4;
	add.s64 	%rd39, %rd37, %rd38;
	ld.global.f32 	%f30, [%rd39];
	cvt.f64.f32 	%fd1, %f30;
	rcp.rn.f64 	%fd2, %fd1;
	add.s64 	%rd5, %rd39, 4;
	ld.global.f32 	%f31, [%rd39+4];
	cvt.f64.f32 	%fd3, %f31;
	rcp.rn.f64 	%fd4, %fd3;
	add.f64 	%fd5, %fd2, %fd4;
	mul.f64 	%fd6, %fd5, 0d3FE0000000000000;
	cvt.rn.f32.f64 	%f1, %fd6;
	ld.shared.f32 	%f32, [%r14+8];
	ld.shared.f32 	%f33, [%r14+4];
	sub.f32 	%f34, %f32, %f33;
	mul.f32 	%f35, %f34, 0f3F900000;
	ld.shared.f32 	%f36, [%r14+12];
	ld.shared.f32 	%f37, [%r14];
	sub.f32 	%f38, %f36, %f37;
	mul.f32 	%f39, %f38, 0f3D2AAAAB;
	sub.f32 	%f104, %f35, %f39;
	ld.shared.f32 	%f3, [%r15+8];
	sub.s32 	%r47, %r13, %r2;
	add.s32 	%r17, %r47, %r4;
	shl.b32 	%r48, %r17, 2;
	mov.u32 	%r49, _ZZ18update_velocity_shPfS_S_S_S_S_S_S_S_S_S_S_S_S_S_S_S_S_S_S_S_S_S_S_iifffE6sh_sxz;
	add.s32 	%r50, %r49, %r48;
	ld.shared.f32 	%f40, [%r50+8];
	sub.f32 	%f41, %f3, %f40;
	mul.f32 	%f42, %f41, 0f3F900000;
	shl.b32 	%r51, %r2, 1;
	add.s32 	%r52, %r47, %r51;
	shl.b32 	%r18, %r2, 2;
	add.s32 	%r53, %r15, %r18;
	ld.shared.f32 	%f43, [%r53+8];
	mad.lo.s32 	%r54, %r2, -3, %r52;
	add.s32 	%r55, %r54, %r4;
	shl.b32 	%r56, %r55, 2;
	add.s32 	%r57, %r49, %r56;
	ld.shared.f32 	%f44, [%r57+8];
	sub.f32 	%f45, %f43, %f44;
	mul.f32 	%f46, %f45, 0f3D2AAAAB;
	sub.f32 	%f105, %f42, %f46;
	setp.lt.s32 	%p13, %r9, 32;
	add.s32 	%r58, %r19, -32;
	setp.gt.s32 	%p14, %r9, %r58;
	or.pred  	%p1, %p13, %p14;
	not.pred 	%p15, %p1;
	@%p15 bra 	$L__BB0_12;
	ld.param.u64 	%rd89, [_Z18update_velocity_shPfS_S_S_S_S_S_S_S_S_S_S_S_S_S_S_S_S_S_S_S_S_S_S_iifff_param_5];
	cvta.to.global.u64 	%rd40, %rd16;
	mul.wide.s32 	%rd41, %r8, 4;
	add.s64 	%rd42, %rd40, %rd41;
	ld.global.f32 	%f47, [%rd42+8];
	cvta.to.global.u64 	%rd43, %rd89;
	mul.wide.s32 	%rd44, %r12, 4;
	add.s64 	%rd45, %rd43, %rd44;
	ld.global.f32 	%f48, [%rd45];
	cvta.to.global.u64 	%rd46, %rd15;
	add.s64 	%rd47, %rd46, %rd41;
	ld.global.f32 	%f49, [%rd47+8];
	mul.f32 	%f50, %f104, %f49;
	fma.rn.f32 	%f51, %f47, %f48, %f50;
	st.global.f32 	[%rd45], %f51;
	cvta.to.global.u64 	%rd48, %rd14;
	add.s64 	%rd49, %rd48, %rd41;
	ld.global.f32 	%f52, [%rd49+8];
	div.rn.f32 	%f53, %f104, %f52;
	add.f32 	%f104, %f51, %f53;
$L__BB0_12:
	setp.lt.u32 	%p16, %r10, 30;
	add.s32 	%r59, %r21, -32;
	setp.gt.s32 	%p17, %r26, %r59;
	or.pred  	%p2, %p16, %p17;
	not.pred 	%p18, %p2;
	@%p18 bra 	$L__BB0_14;
	ld.param.u64 	%rd90, [_Z18update_velocity_shPfS_S_S_S_S_S_S_S_S_S_S_S_S_S_S_S_S_S_S_S_S_S_S_iifff_param_6];
	cvta.to.global.u64 	%rd50, %rd22;
	mul.wide.u32 	%rd51, %r10, 4;
	add.s64 	%rd52, %rd50, %rd51;
	ld.global.f32 	%f54, [%rd52+8];
	cvta.to.global.u64 	%rd53, %rd90;
	mul.wide.s32 	%rd54, %r12, 4;
	add.s64 	%rd55, %rd53, %rd54;
	ld.global.f32 	%f55, [%rd55];
	cvta.to.global.u64 	%rd56, %rd21;
	add.s64 	%rd57, %rd56, %rd51;
	ld.global.f32 	%f56, [%rd57+8];
	mul.f32 	%f57, %f105, %f56;
	fma.rn.f32 	%f58, %f54, %f55, %f57;
	st.global.f32 	[%rd55], %f58;
	cvta.to.global.u64 	%rd58, %rd20;
	add.s64 	%rd59, %rd58, %rd51;
	ld.global.f32 	%f59, [%rd59+8];
	div.rn.f32 	%f60, %f105, %f59;
	add.f32 	%f105, %f58, %f60;
$L__BB0_14:
	ld.param.u64 	%rd88, [_Z18update_velocity_shPfS_S_S_S_S_S_S_S_S_S_S_S_S_S_S_S_S_S_S_S_S_S_S_iifff_param_0];
	cvta.to.global.u64 	%rd60, %rd88;
	mul.wide.s32 	%rd61, %r12, 4;
	add.s64 	%rd62, %rd60, %rd61;
	ld.global.f32 	%f61, [%rd62];
	div.rn.f32 	%f62, %f104, %f17;
	div.rn.f32 	%f63, %f105, %f18;
	add.f32 	%f64, %f62, %f63;
	mul.f32 	%f65, %f64, %f1;
	fma.rn.f32 	%f66, %f16, %f65, %f61;
	st.global.f32 	[%rd62], %f66;
	ld.global.f32 	%f67, [%rd5];
	cvt.f64.f32 	%fd7, %f67;
	rcp.rn.f64 	%fd8, %fd7;
	mul.wide.s32 	%rd63, %r19, 4;
	add.s64 	%rd64, %rd5, %rd63;
	ld.global.f32 	%f68, [%rd64];
	cvt.f64.f32 	%fd9, %f68;
	rcp.rn.f64 	%fd10, %fd9;
	add.f64 	%fd11, %fd8, %fd10;
	mul.f64 	%fd12, %fd11, 0d3FE0000000000000;
	cvt.rn.f32.f64 	%f9, %fd12;
	ld.shared.f32 	%f69, [%r15+12];
	sub.f32 	%f70, %f69, %f3;
	mul.f32 	%f71, %f70, 0f3F900000;
	ld.shared.f32 	%f72, [%r15+16];
	ld.shared.f32 	%f73, [%r15+4];
	sub.f32 	%f74, %f72, %f73;
	mul.f32 	%f75, %f74, 0f3D2AAAAB;
	sub.f32 	%f106, %f71, %f75;
	add.s32 	%r60, %r16, %r18;
	ld.shared.f32 	%f76, [%r60+8];
	ld.shared.f32 	%f77, [%r16+8];
	sub.f32 	%f78, %f76, %f77;
	mul.f32 	%f79, %f78, 0f3F900000;
	add.s32 	%r61, %r60, %r18;
	ld.shared.f32 	%f80, [%r61+8];
	mov.u32 	%r63, _ZZ18update_velocity_shPfS_S_S_S_S_S_S_S_S_S_S_S_S_S_S_S_S_S_S_S_S_S_S_iifffE6sh_sxx;
	add.s32 	%r64, %r63, %r48;
	ld.shared.f32 	%f81, [%r64+8];
	sub.f32 	%f82, %f80, %f81;
	mul.f32 	%f83, %f82, 0f3D2AAAAB;
	sub.f32 	%f107, %f79, %f83;
	@%p15 bra 	$L__BB0_16;
	ld.param.u64 	%rd92, [_Z18update_velocity_shPfS_S_S_S_S_S_S_S_S_S_S_S_S_S_S_S_S_S_S_S_S_S_S_iifff_param_16];
	ld.param.u64 	%rd91, [_Z18update_velocity_shPfS_S_S_S_S_S_S_S_S_S_S_S_S_S_S_S_S_S_S_S_S_S_S_iifff_param_15];
	cvta.to.global.u64 	%rd65, %rd19;
	mul.wide.s32 	%rd66, %r8, 4;
	add.s64 	%rd67, %rd65, %rd66;
	ld.global.f32 	%f84, [%rd67+8];
	cvta.to.global.u64 	%rd68, %rd11;
	add.s64 	%rd70, %rd68, %rd61;
	ld.global.f32 	%f85, [%rd70];
	cvta.to.global.u64 	%rd71, %rd92;
	add.s64 	%rd72, %rd71, %rd66;
	ld.global.f32 	%f86, [%rd72+8];
	mul.f32 	%f87, %f106, %f86;
	fma.rn.f32 	%f88, %f84, %f85, %f87;
	st.global.f32 	[%rd70], %f88;
	cvta.to.global.u64 	%rd73, %rd91;
	add.s64 	%rd74, %rd73, %rd66;
	ld.global.f32 	%f89, [%rd74+8];
	div.rn.f32 	%f90, %f106, %f89;
	add.f32 	%f106, %f88, %f90;
$L__BB0_16:
	@%p18 bra 	$L__BB0_18;
	cvta.to.global.u64 	%rd75, %rd25;
	mul.wide.u32 	%rd76, %r10, 4;
	add.s64 	%rd77, %rd75, %rd76;
	ld.global.f32 	%f91, [%rd77+8];
	cvta.to.global.u64 	%rd78, %rd12;
	add.s64 	%rd80, %rd78, %rd61;
	ld.global.f32 	%f92, [%rd80];
	cvta.to.global.u64 	%rd81, %rd24;
	add.s64 	%rd82, %rd81, %rd76;
	ld.global.f32 	%f93, [%rd82+8];
	mul.f32 	%f94, %f107, %f93;
	fma.rn.f32 	%f95, %f91, %f92, %f94;
	st.global.f32 	[%rd80], %f95;
	cvta.to.global.u64 	%rd83, %rd23;
	add.s64 	%rd84, %rd83, %rd76;
	ld.global.f32 	%f96, [%rd84+8];
	div.rn.f32 	%f97, %f107, %f96;
	add.f32 	%f107, %f95, %f97;
$L__BB0_18:
	cvta.to.global.u64 	%rd85, %rd7;
	add.s64 	%rd87, %rd85, %rd61;
	ld.global.f32 	%f98, [%rd87];
	div.rn.f32 	%f99, %f106, %f17;
	div.rn.f32 	%f100, %f107, %f18;
	add.f32 	%f101, %f99, %f100;
	mul.f32 	%f102, %f101, %f9;
	fma.rn.f32 	%f103, %f16, %f102, %f98;
	st.global.f32 	[%rd87], %f103;
$L__BB0_19:
	ret;

}


// ===== COMPILED SASS (sm_100) =====

	.target	sm_100

	.elftype	@"ET_EXEC"


//--------------------- .note.nv.tkinfo           --------------------------
	.section	.note.nv.tkinfo,"",@"SHT_NOTE"
	.sectionflags	@"SHF_NOTE_NV_TKINFO"
	.tkinfo
        /*0018*/ 	.word	0x00000002
        /*0030*/ 	.string	""
        /*0030*/ 	.string	"ptxas"
        /*0030*/ 	.string	"Cuda compilation tools, release 13.0, V13.0.88"
        /*0030*/ 	.string	"Build cuda_13.0.r13.0/compiler.36424714_0"
        /*0030*/ 	.string	"-arch sm_100 -m 64 "



//--------------------- .note.nv.cuinfo           --------------------------
	.section	.note.nv.cuinfo,"",@"SHT_NOTE"
	.sectionflags	@"SHF_NOTE_NV_CUINFO"
        /*0018*/ 	.short	0x0002
        /*001a*/ 	.short	0x0064
        /*001c*/ 	.short	0x0082
	.zero		2


//--------------------- .nv.info                  --------------------------
	.section	.nv.info,"",@"SHT_CUDA_INFO"
	.align	4


	//----- nvinfo : EIATTR_REGCOUNT
	.align		4
        /*0000*/ 	.byte	0x04, 0x2f
        /*0002*/ 	.short	(.L_1 - .L_0)
	.align		4
.L_0:
        /*0004*/ 	.word	index@(_Z18update_velocity_shPfS_S_S_S_S_S_S_S_S_S_S_S_S_S_S_S_S_S_S_S_S_S_S_iifff)
        /*0008*/ 	.word	0x00000020


	//----- nvinfo : EIATTR_FRAME_SIZE
	.align		4
.L_1:
        /*000c*/ 	.byte	0x04, 0x11
        /*000e*/ 	.short	(.L_3 - .L_2)
	.align		4
.L_2:
        /*0010*/ 	.word	index@($__internal_1_$__cuda_sm3x_div_rn_noftz_f32_slowpath)
        /*0014*/ 	.word	0x00000000


	//----- nvinfo : EIATTR_FRAME_SIZE
	.align		4
.L_3:
        /*0018*/ 	.byte	0x04, 0x11
        /*001a*/ 	.short	(.L_5 - .L_4)
	.align		4
.L_4:
        /*001c*/ 	.word	index@($__internal_0_$__cuda_sm20_dblrcp_rn_slowpath_v3)
        /*0020*/ 	.word	0x00000000


	//----- nvinfo : EIATTR_FRAME_SIZE
	.align		4
.L_5:
        /*0024*/ 	.byte	0x04, 0x11
        /*0026*/ 	.short	(.L_7 - .L_6)
	.align		4
.L_6:
        /*0028*/ 	.word	index@(_Z18update_velocity_shPfS_S_S_S_S_S_S_S_S_S_S_S_S_S_S_S_S_S_S_S_S_S_S_iifff)
        /*002c*/ 	.word	0x00000000


	//----- nvinfo : EIATTR_MIN_STACK_SIZE
	.align		4
.L_7:
        /*0030*/ 	.byte	0x04, 0x12
        /*0032*/ 	.short	(.L_9 - .L_8)
	.align		4
.L_8:
        /*0034*/ 	.word	index@(_Z18update_velocity_shPfS_S_S_S_S_S_S_S_S_S_S_S_S_S_S_S_S_S_S_S_S_S_S_iifff)
        /*0038*/ 	.word	0x00000000
.L_9:


//--------------------- .nv.compat                --------------------------
	.section	.nv.compat,"",@"SHT_CUDA_COMPAT_INFO"
	.align	4
        /*0000*/ 	.byte	0x02, 0x09, 0x00, 0x00, 0x02, 0x02, 0x01, 0x00, 0x02, 0x05, 0x05, 0x00, 0x03, 0x07, 0x01, 0x01
        /*0010*/ 	.byte	0x02, 0x03, 0x00, 0x00, 0x02, 0x06, 0x01, 0x00, 0x04, 0x0b, 0x08, 0x00, 0x01, 0x00, 0x00, 0x00
        /*0020*/ 	.byte	0x00, 0x00, 0x00, 0x00


//--------------------- .nv.info._Z18update_velocity_shPfS_S_S_S_S_S_S_S_S_S_S_S_S_S_S_S_S_S_S_S_S_S_S_iifff --------------------------
	.section	.nv.info._Z18update_velocity_shPfS_S_S_S_S_S_S_S_S_S_S_S_S_S_S_S_S_S_S_S_S_S_S_iifff,"",@"SHT_CUDA_INFO"
	.sectionflags	@""
	.align	4


	//----- nvinfo : EIATTR_CUDA_API_VERSION
	.align		4
        /*0000*/ 	.byte	0x04, 0x37
        /*0002*/ 	.short	(.L_11 - .L_10)
.L_10:
        /*0004*/ 	.word	0x00000082


	//----- nvinfo : EIATTR_KPARAM_INFO
	.align		4
.L_11:
        /*0008*/ 	.byte	0x04, 0x17
        /*000a*/ 	.short	(.L_13 - .L_12)
.L_12:
        /*000c*/ 	.word	0x00000000
        /*0010*/ 	.short	0x001c
        /*0012*/ 	.short	0x00d0
        /*0014*/ 	.byte	0x00, 0xf0, 0x11, 0x00


	//----- nvinfo : EIATTR_KPARAM_INFO
	.align		4
.L_13:
        /*0018*/ 	.byte	0x04, 0x17
        /*001a*/ 	.short	(.L_15 - .L_14)
.L_14:
        /*001c*/ 	.word	0x00000000
        /*0020*/ 	.short	0x001b
        /*0022*/ 	.short	0x00cc
        /*0024*/ 	.byte	0x00, 0xf0, 0x11, 0x00


	//----- nvinfo : EIATTR_KPARAM_INFO
	.align		4
.L_15:
        /*0028*/ 	.byte	0x04, 0x17
        /*002a*/ 	.short	(.L_17 - .L_16)
.L_16:
        /*002c*/ 	.word	0x00000000
        /*0030*/ 	.short	0x001a
        /*0032*/ 	.short	0x00c8
        /*0034*/ 	.byte	0x00, 0xf0, 0x11, 0x00


	//----- nvinfo : EIATTR_KPARAM_INFO
	.align		4
.L_17:
        /*0038*/ 	.byte	0x04, 0x17
        /*003a*/ 	.short	(.L_19 - .L_18)
.L_18:
        /*003c*/ 	.word	0x00000000
        /*0040*/ 	.short	0x0019
        /*0042*/ 	.short	0x00c4
        /*0044*/ 	.byte	0x00, 0xf0, 0x11, 0x00


	//----- nvinfo : EIATTR_KPARAM_INFO
	.align		4
.L_19:
        /*0048*/ 	.byte	0x04, 0x17
        /*004a*/ 	.short	(.L_21 - .L_20)
.L_20:
        /*004c*/ 	.word	0x00000000
        /*0050*/ 	.short	0x0018
        /*0052*/ 	.short	0x00c0
        /*0054*/ 	.byte	0x00, 0xf0, 0x11, 0x00


	//----- nvinfo : EIATTR_KPARAM_INFO
	.align		4
.L_21:
        /*0058*/ 	.byte	0x04, 0x17
        /*005a*/ 	.short	(.L_23 - .L_22)
.L_22:
        /*005c*/ 	.word	0x00000000
        /*0060*/ 	.short	0x0017
        /*0062*/ 	.short	0x00b8
        /*0064*/ 	.byte	0x00, 0xf5, 0x21, 0x00


	//----- nvinfo : EIATTR_KPARAM_INFO
	.align		4
.L_23:
        /*0068*/ 	.byte	0x04, 0x17
        /*006a*/ 	.short	(.L_25 - .L_24)
.L_24:
        /*006c*/ 	.word	0x00000000
        /*0070*/ 	.short	0x0016
        /*0072*/ 	.short	0x00b0
        /*0074*/ 	.byte	0x00, 0xf5, 0x21, 0x00


	//----- nvinfo : EIATTR_KPARAM_INFO
	.align		4
.L_25:
        /*0078*/ 	.byte	0x04, 0x17
        /*007a*/ 	.short	(.L_27 - .L_26)
.L_26:
        /*007c*/ 	.word	0x00000000
        /*0080*/ 	.short	0x0015
        /*0082*/ 	.short	0x00a8
        /*0084*/ 	.byte	0x00, 0xf5, 0x21, 0x00


	//----- nvinfo : EIATTR_KPARAM_INFO
	.align		4
.L_27:
        /*0088*/ 	.byte	0x04, 0x17
        /*008a*/ 	.short	(.L_29 - .L_28)
.L_28:
        /*008c*/ 	.word	0x00000000
        /*0090*/ 	.short	0x0014
        /*0092*/ 	.short	0x00a0
        /*0094*/ 	.byte	0x00, 0xf5, 0x21, 0x00


	//----- nvinfo : EIATTR_KPARAM_INFO
	.align		4
.L_29:
        /*0098*/ 	.byte	0x04, 0x17
        /*009a*/ 	.short	(.L_31 - .L_30)
.L_30:
        /*009c*/ 	.word	0x00000000
        /*00a0*/ 	.short	0x0013
        /*00a2*/ 	.short	0x0098
        /*00a4*/ 	.byte	0x00, 0xf5, 0x21, 0x00


	//----- nvinfo : EIATTR_KPARAM_INFO
	.align		4
.L_31:
        /*00a8*/ 	.byte	0x04, 0x17
        /*00aa*/ 	.short	(.L_33 - .L_32)
.L_32:
        /*00ac*/ 	.word	0x00000000
        /*00b0*/ 	.short	0x0012
        /*00b2*/ 	.short	0x0090
        /*00b4*/ 	.byte	0x00, 0xf5, 0x21, 0x00


	//----- nvinfo : EIATTR_KPARAM_INFO
	.align		4
.L_33:
        /*00b8*/ 	.byte	0x04, 0x17
        /*00ba*/ 	.short	(.L_35 - .L_34)
.L_34:
        /*00bc*/ 	.word	0x00000000
        /*00c0*/ 	.short	0x0011
        /*00c2*/ 	.short	0x0088
        /*00c4*/ 	.byte	0x00, 0xf5, 0x21, 0x00


	//----- nvinfo : EIATTR_KPARAM_INFO
	.align		4
.L_35:
        /*00c8*/ 	.byte	0x04, 0x17
        /*00ca*/ 	.short	(.L_37 - .L_36)
.L_36:
        /*00cc*/ 	.word	0x00000000
        /*00d0*/ 	.short	0x0010
        /*00d2*/ 	.short	0x0080
        /*00d4*/ 	.byte	0x00, 0xf5, 0x21, 0x00


	//----- nvinfo : EIATTR_KPARAM_INFO
	.align		4
.L_37:
        /*00d8*/ 	.byte	0x04, 0x17
        /*00da*/ 	.short	(.L_39 - .L_38)
.L_38:
        /*00dc*/ 	.word	0x00000000
        /*00e0*/ 	.short	0x000f
        /*00e2*/ 	.short	0x0078
        /*00e4*/ 	.byte	0x00, 0xf5, 0x21, 0x00


	//----- nvinfo : EIATTR_KPARAM_INFO
	.align		4
.L_39:
        /*00e8*/ 	.byte	0x04, 0x17
        /*00ea*/ 	.short	(.L_41 - .L_40)
.L_40:
        /*00ec*/ 	.word	0x00000000
        /*00f0*/ 	.short	0x000e
        /*00f2*/ 	.short	0x0070
        /*00f4*/ 	.byte	0x00, 0xf5, 0x21, 0x00


	//----- nvinfo : EIATTR_KPARAM_INFO
	.align		4
.L_41:
        /*00f8*/ 	.byte	0x04, 0x17
        /*00fa*/ 	.short	(.L_43 - .L_42)
.L_42:
        /*00fc*/ 	.word	0x00000000
        /*0100*/ 	.short	0x000d
        /*0102*/ 	.short	0x0068
        /*0104*/ 	.byte	0x00, 0xf5, 0x21, 0x00


	//----- nvinfo : EIATTR_KPARAM_INFO
	.align		4
.L_43:
        /*0108*/ 	.byte	0x04, 0x17
        /*010a*/ 	.short	(.L_45 - .L_44)
.L_44:
        /*010c*/ 	.word	0x00000000
        /*0110*/ 	.short	0x000c
        /*0112*/ 	.short	0x0060
        /*0114*/ 	.byte	0x00, 0xf5, 0x21, 0x00


	//----- nvinfo : EIATTR_KPARAM_INFO
	.align		4
.L_45:
        /*0118*/ 	.byte	0x04, 0x17
        /*011a*/ 	.short	(.L_47 - .L_46)
.L_46:
        /*011c*/ 	.word	0x00000000
        /*0120*/ 	.short	0x000b
        /*0122*/ 	.short	0x0058
        /*0124*/ 	.byte	0x00, 0xf5, 0x21, 0x00


	//----- nvinfo : EIATTR_KPARAM_INFO
	.align		4
.L_47:
        /*0128*/ 	.byte	0x04, 0x17
        /*012a*/ 	.short	(.L_49 - .L_48)
.L_48:
        /*012c*/ 	.word	0x00000000
        /*0130*/ 	.short	0x000a
        /*0132*/ 	.short	0x0050
        /*0134*/ 	.byte	0x00, 0xf5, 0x21, 0x00


	//----- nvinfo : EIATTR_KPARAM_INFO
	.align		4
.L_49:
        /*0138*/ 	.byte	0x04, 0x17
        /*013a*/ 	.short	(.L_51 - .L_50)
.L_50:
        /*013c*/ 	.word	0x00000000
        /*0140*/ 	.short	0x0009
        /*0142*/ 	.short	0x0048
        /*0144*/ 	.byte	0x00, 0xf5, 0x21, 0x00


	//----- nvinfo : EIATTR_KPARAM_INFO
	.align		4
.L_51:
        /*0148*/ 	.byte	0x04, 0x17
        /*014a*/ 	.short	(.L_53 - .L_52)
.L_52:
        /*014c*/ 	.word	0x00000000
        /*0150*/ 	.short	0x0008
        /*0152*/ 	.short	0x0040
        /*0154*/ 	.byte	0x00, 0xf5, 0x21, 0x00


	//----- nvinfo : EIATTR_KPARAM_INFO
	.align		4
.L_53:
        /*0158*/ 	.byte	0x04, 0x17
        /*015a*/ 	.short	(.L_55 - .L_54)
.L_54:
        /*015c*/ 	.word	0x00000000
        /*0160*/ 	.short	0x0007
        /*0162*/ 	.short	0x0038
        /*0164*/ 	.byte	0x00, 0xf5, 0x21, 0x00


	//----- nvinfo : EIATTR_KPARAM_INFO
	.align		4
.L_55:
        /*0168*/ 	.byte	0x04, 0x17
        /*016a*/ 	.short	(.L_57 - .L_56)
.L_56:
        /*016c*/ 	.word	0x00000000
        /*0170*/ 	.short	0x0006
        /*0172*/ 	.short	0x0030
        /*0174*/ 	.byte	0x00, 0xf5, 0x21, 0x00


	//----- nvinfo : EIATTR_KPARAM_INFO
	.align		4
.L_57:
        /*0178*/ 	.byte	0x04, 0x17
        /*017a*/ 	.short	(.L_59 - .L_58)
.L_58:
        /*017c*/ 	.word	0x00000000
        /*0180*/ 	.short	0x0005
        /*0182*/ 	.short	0x0028
        /*0184*/ 	.byte	0x00, 0xf5, 0x21, 0x00


	//----- nvinfo : EIATTR_KPARAM_INFO
	.align		4
.L_59:
        /*0188*/ 	.byte	0x04, 0x17
        /*018a*/ 	.short	(.L_61 - .L_60)
.L_60:
        /*018c*/ 	.word	0x00000000
        /*0190*/ 	.short	0x0004
        /*0192*/ 	.short	0x0020
        /*0194*/ 	.byte	0x00, 0xf5, 0x21, 0x00


	//----- nvinfo : EIATTR_KPARAM_INFO
	.align		4
.L_61:
        /*0198*/ 	.byte	0x04, 0x17
        /*019a*/ 	.short	(.L_63 - .L_62)
.L_62:
        /*019c*/ 	.word	0x00000000
        /*01a0*/ 	.short	0x0003
        /*01a2*/ 	.short	0x0018
        /*01a4*/ 	.byte	0x00, 0xf5, 0x21, 0x00


	//----- nvinfo : EIATTR_KPARAM_INFO
	.align		4
.L_63:
        /*01a8*/ 	.byte	0x04, 0x17
        /*01aa*/ 	.short	(.L_65 - .L_64)
.L_64:
        /*01ac*/ 	.word	0x00000000
        /*01b0*/ 	.short	0x0002
        /*01b2*/ 	.short	0x0010
        /*01b4*/ 	.byte	0x00, 0xf5, 0x21, 0x00


	//----- nvinfo : EIATTR_KPARAM_INFO
	.align		4
.L_65:
        /*01b8*/ 	.byte	0x04, 0x17
        /*01ba*/ 	.short	(.L_67 - .L_66)
.L_66:
        /*01bc*/ 	.word	0x00000000
        /*01c0*/ 	.short	0x0001
        /*01c2*/ 	.short	0x0008
        /*01c4*/ 	.byte	0x00, 0xf5, 0x21, 0x00


	//----- nvinfo : EIATTR_KPARAM_INFO
	.align		4
.L_67:
        /*01c8*/ 	.byte	0x04, 0x17
        /*01ca*/ 	.short	(.L_69 - .L_68)
.L_68:
        /*01cc*/ 	.word	0x00000000
        /*01d0*/ 	.short	0x0000
        /*01d2*/ 	.short	0x0000
        /*01d4*/ 	.byte	0x00, 0xf5, 0x21, 0x00


	//----- nvinfo : EIATTR_SPARSE_MMA_MASK
	.align		4
.L_69:
        /*01d8*/ 	.byte	0x03, 0x50
        /*01da*/ 	.short	0x0000


	//----- nvinfo : EIATTR_MAXREG_COUNT
	.align		4
        /*01dc*/ 	.byte	0x03, 0x1b
        /*01de*/ 	.short	0x00ff


	//----- nvinfo : EIATTR_NUM_BARRIERS
	.align		4
        /*01e0*/ 	.byte	0x02, 0x4c
        /*01e2*/ 	.byte	0x01
	.zero		1


	//----- nvinfo : EIATTR_MERCURY_ISA_VERSION
	.align		4
        /*01e4*/ 	.byte	0x03, 0x5f
        /*01e6*/ 	.short	0x0101


	//----- nvinfo : EIATTR_VRC_CTA_INIT_COUNT
	.align		4
        /*01e8*/ 	.byte	0x02, 0x4a
	.zero		1
	.zero		1


	//----- nvinfo : EIATTR_EXIT_INSTR_OFFSETS
	.align		4
        /*01ec*/ 	.byte	0x04, 0x1c
        /*01ee*/ 	.short	(.L_71 - .L_70)


	//   ....[0]....
.L_70:
        /*01f0*/ 	.word	0x000000e0


	//   ....[1]....
        /*01f4*/ 	.word	0x000003f0


	//   ....[2]....
        /*01f8*/ 	.word	0x00001bd0


	//----- nvinfo : EIATTR_CRS_STACK_SIZE
	.align		4
.L_71:
        /*01fc*/ 	.byte	0x04, 0x1e
        /*01fe*/ 	.short	(.L_73 - .L_72)
.L_72:
        /*0200*/ 	.word	0x00000000


	//----- nvinfo : EIATTR_CBANK_PARAM_SIZE
	.align		4
.L_73:
        /*0204*/ 	.byte	0x03, 0x19
        /*0206*/ 	.short	0x00d4


	//----- nvinfo : EIATTR_PARAM_CBANK
	.align		4
        /*0208*/ 	.byte	0x04, 0x0a
        /*020a*/ 	.short	(.L_75 - .L_74)
	.align		4
.L_74:
        /*020c*/ 	.word	index@(.nv.constant0._Z18update_velocity_shPfS_S_S_S_S_S_S_S_S_S_S_S_S_S_S_S_S_S_S_S_S_S_S_iifff)
        /*0210*/ 	.short	0x0380
        /*0212*/ 	.short	0x00d4


	//----- nvinfo : EIATTR_SW_WAR
	.align		4
.L_75:
        /*0214*/ 	.byte	0x04, 0x36
        /*0216*/ 	.short	(.L_77 - .L_76)
.L_76:
        /*0218*/ 	.word	0x00000008
.L_77:


//--------------------- .nv.callgraph             --------------------------
	.section	.nv.callgraph,"",@"SHT_CUDA_CALLGRAPH"
	.align	4
	.sectionentsize	8
	.align		4
        /*0000*/ 	.word	0x00000000
	.align		4
        /*0004*/ 	.word	0xffffffff
	.align		4
        /*0008*/ 	.word	0x00000000
	.align		4
        /*000c*/ 	.word	0xfffffffe
	.align		4
        /*0010*/ 	.word	0x00000000
	.align		4
        /*0014*/ 	.word	0xfffffffd
	.align		4
        /*0018*/ 	.word	0x00000000
	.align		4
        /*001c*/ 	.word	0xfffffffc


//--------------------- .text._Z18update_velocity_shPfS_S_S_S_S_S_S_S_S_S_S_S_S_S_S_S_S_S_S_S_S_S_S_iifff --------------------------
	.section	.text._Z18update_velocity_shPfS_S_S_S_S_S_S_S_S_S_S_S_S_S_S_S_S_S_S_S_S_S_S_iifff,"ax",@progbits
	.align	128
        .global         _Z18update_velocity_shPfS_S_S_S_S_S_S_S_S_S_S_S_S_S_S_S_S_S_S_S_S_S_S_iifff
        .type           _Z18update_velocity_shPfS_S_S_S_S_S_S_S_S_S_S_S_S_S_S_S_S_S_S_S_S_S_S_iifff,@function
        .size           _Z18update_velocity_shPfS_S_S_S_S_S_S_S_S_S_S_S_S_S_S_S_S_S_S_S_S_S_S_iifff,(.L_x_49 - _Z18update_velocity_shPfS_S_S_S_S_S_S_S_S_S_S_S_S_S_S_S_S_S_S_S_S_S_S_iifff)
        .other          _Z18update_velocity_shPfS_S_S_S_S_S_S_S_S_S_S_S_S_S_S_S_S_S_S_S_S_S_S_iifff,@"STO_CUDA_ENTRY STV_DEFAULT"
_Z18update_velocity_shPfS_S_S_S_S_S_S_S_S_S_S_S_S_S_S_S_S_S_S_S_S_S_S_iifff:
.text._Z18update_velocity_shPfS_S_S_S_S_S_S_S_S_S_S_S_S_S_S_S_S_S_S_S_S_S_S_iifff:
[----:B------:R-:W-:Y:S01]  /*0000*/  LDC R1, c[0x0][0x37c] ;  /* 0x0000df00ff017b82 */ /* 0x000fe20000000800 */
[----:B------:R-:W0:Y:S07]  /*0010*/  S2R R16, SR_TID.Y ;  /* 0x0000000000107919 */ /* 0x000e2e0000002200 */
[----:B------:R-:W1:Y:S01]  /*0020*/  S2UR UR11, SR_CTAID.X ;  /* 0x00000000000b79c3 */ /* 0x000e620000002500 */
[----:B------:R-:W2:Y:S01]  /*0030*/  S2R R18, SR_TID.X ;  /* 0x0000000000127919 */ /* 0x000ea20000002100 */
[----:B------:R-:W3:Y:S06]  /*0040*/  S2R R9, SR_CTAID.Y ;  /* 0x0000000000097919 */ /* 0x000eec0000002600 */
[----:B------:R-:W1:Y:S01]  /*0050*/  LDC R5, c[0x0][0x360] ;  /* 0x0000d800ff057b82 */ /* 0x000e620000000800 */
[----:B------:R-:W3:Y:S07]  /*0060*/  LDCU UR10, c[0x0][0x364] ;  /* 0x00006c80ff0a77ac */ /* 0x000eee0008000800 */
[----:B------:R-:W4:Y:S01]  /*0070*/  LDC.64 R2, c[0x0][0x440] ;  /* 0x00011000ff027b82 */ /* 0x000f220000000a00 */
[----:B0-----:R-:W-:-:S02]  /*0080*/  IADD3 R11, PT, PT, R16, 0x2, RZ ;  /* 0x00000002100b7810 */ /* 0x001fc40007ffe0ff */
[----:B--2---:R-:W-:-:S03]  /*0090*/  IADD3 R0, PT, PT, R18, 0x2, RZ ;  /* 0x0000000212007810 */ /* 0x004fc60007ffe0ff */
[----:B---3--:R-:W-:Y:S02]  /*00a0*/  IMAD R17, R9, UR10, R11 ;  /* 0x0000000a09117c24 */ /* 0x008fe4000f8e020b */
[----:B-1----:R-:W-:-:S03]  /*00b0*/  IMAD R29, R5, UR11, R0 ;  /* 0x0000000b051d7c24 */ /* 0x002fc6000f8e0200 */
[----:B----4-:R-:W-:-:S04]  /*00c0*/  ISETP.GE.AND P0, PT, R17, R3, PT ;  /* 0x000000031100720c */ /* 0x010fc80003f06270 */
[----:B------:R-:W-:-:S13]  /*00d0*/  ISETP.GE.OR P0, PT, R29, R2, P0 ;  /* 0x000000021d00720c */ /* 0x000fda0000706670 */
[----:B------:R-:W-:Y:S05]  /*00e0*/  @P0 EXIT ;  /* 0x000000000000094d */ /* 0x000fea0003800000 */
[----:B------:R-:W0:Y:S01]  /*00f0*/  LDC.64 R24, c[0x0][0x390] ;  /* 0x0000e400ff187b82 */ /* 0x000e220000000a00 */
[----:B------:R-:W1:Y:S01]  /*0100*/  LDCU.64 UR8, c[0x0][0x358] ;  /* 0x00006b00ff0877ac */ /* 0x000e620008000a00 */
[----:B------:R-:W-:-:S06]  /*0110*/  IMAD R7, R17, R2, R29 ;  /* 0x0000000211077224 */ /* 0x000fcc00078e021d */
[----:B------:R-:W2:Y:S08]  /*0120*/  LDC.64 R12, c[0x0][0x3a0] ;  /* 0x0000e800ff0c7b82 */ /* 0x000eb00000000a00 */
[----:B------:R-:W3:Y:S01]  /*0130*/  LDC.64 R14, c[0x0][0x398] ;  /* 0x0000e600ff0e7b82 */ /* 0x000ee20000000a00 */
[----:B------:R-:W-:Y:S01]  /*0140*/  ISETP.GT.U32.AND P1, PT, R18, 0x1, PT ;  /* 0x000000011200780c */ /* 0x000fe20003f24070 */
[----:B0-----:R-:W-:Y:S01]  /*0150*/  IMAD.WIDE R24, R7, 0x4, R24 ;  /* 0x0000000407187825 */ /* 0x001fe200078e0218 */
[----:B------:R-:W-:-:S04]  /*0160*/  IADD3 R4, PT, PT, R3, -0x2, RZ ;  /* 0xfffffffe03047810 */ /* 0x000fc80007ffe0ff */
[----:B-1----:R-:W4:Y:S01]  /*0170*/  LDG.E R26, desc[UR8][R24.64] ;  /* 0x00000008181a7981 */ /* 0x002f22000c1e1900 */
[----:B--2---:R-:W-:-:S06]  /*0180*/  IMAD.WIDE R22, R7, 0x4, R12 ;  /* 0x0000000407167825 */ /* 0x004fcc00078e020c */
[----:B------:R-:W2:Y:S04]  /*0190*/  @!P1 LDG.E R28, desc[UR8][R24.64+-0x8] ;  /* 0xfffff808181c9981 */ /* 0x000ea8000c1e1900 */
[----:B------:R-:W5:Y:S01]  /*01a0*/  LDG.E R27, desc[UR8][R22.64] ;  /* 0x00000008161b7981 */ /* 0x000f62000c1e1900 */
[----:B------:R-:W0:Y:S01]  /*01b0*/  S2UR UR6, SR_CgaCtaId ;  /* 0x00000000000679c3 */ /* 0x000e220000008800 */
[----:B------:R-:W-:Y:S01]  /*01c0*/  VIADD R6, R5, 0x4 ;  /* 0x0000000405067836 */ /* 0x000fe20000000000 */
[----:B------:R-:W-:Y:S01]  /*01d0*/  UMOV UR4, 0x400 ;  /* 0x0000040000047882 */ /* 0x000fe20000000000 */
[----:B---3--:R-:W-:Y:S01]  /*01e0*/  IMAD.WIDE R20, R7, 0x4, R14 ;  /* 0x0000000407147825 */ /* 0x008fe200078e020e */
[----:B------:R-:W-:Y:S01]  /*01f0*/  UIADD3 UR5, UPT, UPT, UR4, 0x1680, URZ ;  /* 0x0000168004057890 */ /* 0x000fe2000fffe0ff */
[----:B------:R-:W-:-:S02]  /*0200*/  ISETP.GT.U32.AND P2, PT, R16, 0x1, PT ;  /* 0x000000011000780c */ /* 0x000fc40003f44070 */
[----:B------:R-:W-:Y:S01]  /*0210*/  IMAD R19, R6, R11, RZ ;  /* 0x0000000b06137224 */ /* 0x000fe200078e02ff */
[----:B------:R1:W3:Y:S01]  /*0220*/  LDG.E R3, desc[UR8][R20.64] ;  /* 0x0000000814037981 */ /* 0x0002e2000c1e1900 */
[----:B------:R-:W-:-:S03]  /*0230*/  ISETP.GE.U32.AND P0, PT, R17, R4, PT ;  /* 0x000000041100720c */ /* 0x000fc60003f06070 */
[----:B------:R-:W-:Y:S01]  /*0240*/  IADD3 R10, PT, PT, R19, R18, RZ ;  /* 0x00000012130a7210 */ /* 0x000fe20007ffe0ff */
[----:B------:R-:W2:Y:S01]  /*0250*/  @!P1 LDG.E R20, desc[UR8][R22.64+-0x8] ;  /* 0xfffff80816149981 */ /* 0x000ea2000c1e1900 */
[----:B0-----:R-:W-:Y:S02]  /*0260*/  ULEA UR7, UR6, UR4, 0x18 ;  /* 0x0000000406077291 */ /* 0x001fe4000f8ec0ff */
[----:B------:R-:W-:Y:S02]  /*0270*/  UIADD3 UR4, UPT, UPT, UR4, 0xb40, URZ ;  /* 0x00000b4004047890 */ /* 0x000fe4000fffe0ff */
[----:B------:R-:W-:Y:S02]  /*0280*/  ULEA UR5, UR6, UR5, 0x18 ;  /* 0x0000000506057291 */ /* 0x000fe4000f8ec0ff */
[----:B------:R-:W-:Y:S01]  /*0290*/  ULEA UR4, UR6, UR4, 0x18 ;  /* 0x0000000406047291 */ /* 0x000fe2000f8ec0ff */
[----:B------:R-:W-:Y:S01]  /*02a0*/  LEA R4, R10, UR7, 0x2 ;  /* 0x000000070a047c11 */ /* 0x000fe2000f8e10ff */
[----:B------:R-:W-:-:S02]  /*02b0*/  IMAD R9, R9, UR10, R16 ;  /* 0x0000000a09097c24 */ /* 0x000fc4000f8e0210 */
[C---:B------:R-:W-:Y:S02]  /*02c0*/  LEA R8, R10.reuse, UR5, 0x2 ;  /* 0x000000050a087c11 */ /* 0x040fe4000f8e10ff */
[----:B------:R-:W-:Y:S01]  /*02d0*/  LEA R10, R10, UR4, 0x2 ;  /* 0x000000040a0a7c11 */ /* 0x000fe2000f8e10ff */
[----:B-1----:R-:W-:Y:S01]  /*02e0*/  @!P2 IMAD R21, R9, R2, R29 ;  /* 0x000000020915a224 */ /* 0x002fe200078e021d */
[----:B----4-:R-:W-:Y:S04]  /*02f0*/  STS [R4+0x8], R26 ;  /* 0x0000081a04007388 */ /* 0x010fe80000000800 */
[----:B-----5:R0:W-:Y:S04]  /*0300*/  STS [R8+0x8], R27 ;  /* 0x0000081b08007388 */ /* 0x0201e80000000800 */
[----:B---3--:R-:W-:Y:S01]  /*0310*/  STS [R10+0x8], R3 ;  /* 0x000008030a007388 */ /* 0x008fe20000000800 */
[----:B0-----:R-:W-:-:S03]  /*0320*/  @!P2 IMAD.WIDE R26, R21, 0x4, R12 ;  /* 0x00000004151aa825 */ /* 0x001fc600078e020c */
[----:B--2---:R-:W-:Y:S04]  /*0330*/  @!P1 STS [R4], R28 ;  /* 0x0000001c04009388 */ /* 0x004fe80000000800 */
[----:B------:R0:W2:Y:S04]  /*0340*/  @!P2 LDG.E R26, desc[UR8][R26.64] ;  /* 0x000000081a1aa981 */ /* 0x0000a8000c1e1900 */
[----:B------:R1:W-:Y:S02]  /*0350*/  @!P1 STS [R8], R20 ;  /* 0x0000001408009388 */ /* 0x0003e40000000800 */
[----:B-1----:R-:W-:-:S06]  /*0360*/  @!P2 IMAD.WIDE R20, R21, 0x4, R14 ;  /* 0x000000041514a825 */ /* 0x002fcc00078e020e */
[----:B------:R-:W3:Y:S01]  /*0370*/  @!P2 LDG.E R21, desc[UR8][R20.64] ;  /* 0x000000081415a981 */ /* 0x000ee2000c1e1900 */
[----:B------:R-:W-:Y:S02]  /*0380*/  VIADD R3, R2, 0xfffffffe ;  /* 0xfffffffe02037836 */ /* 0x000fe40000000000 */
[----:B------:R-:W-:-:S03]  /*0390*/  @!P2 IMAD R16, R6, R16, R18 ;  /* 0x000000100610a224 */ /* 0x000fc600078e0212 */
[----:B------:R-:W-:Y:S02]  /*03a0*/  ISETP.GE.OR P0, PT, R29, R3, P0 ;  /* 0x000000031d00720c */ /* 0x000fe40000706670 */
[C---:B0-----:R-:W-:Y:S02]  /*03b0*/  @!P2 LEA R27, R16.reuse, UR5, 0x2 ;  /* 0x00000005101bac11 */ /* 0x041fe4000f8e10ff */
[----:B------:R-:W-:-:S03]  /*03c0*/  @!P2 LEA R16, R16, UR4, 0x2 ;  /* 0x000000041010ac11 */ /* 0x000fc6000f8e10ff */
[----:B--2---:R0:W-:Y:S04]  /*03d0*/  @!P2 STS [R27+0x8], R26 ;  /* 0x0000081a1b00a388 */ /* 0x0041e80000000800 */
[----:B---3--:R0:W-:Y:S02]  /*03e0*/  @!P2 STS [R16+0x8], R21 ;  /* 0x000008151000a388 */ /* 0x0081e40000000800 */
[----:B------:R-:W-:Y:S05]  /*03f0*/  @P0 EXIT ;  /* 0x000000000000094d */ /* 0x000fea0003800000 */
[----:B------:R-:W-:Y:S02]  /*0400*/  ISETP.GE.U32.AND P1, PT, R11, UR10, PT ;  /* 0x0000000a0b007c0c */ /* 0x000fe4000bf26070 */
[----:B------:R-:W-:-:S11]  /*0410*/  ISETP.GE.U32.AND P0, PT, R0, R5, PT ;  /* 0x000000050000720c */ /* 0x000fd60003f06070 */
[----:B------:R-:W-:Y:S02]  /*0420*/  @P1 LEA R11, R2, R7, 0x1 ;  /* 0x00000007020b1211 */ /* 0x000fe400078e08ff */
[----:B------:R-:W2:Y:S03]  /*0430*/  @P0 LDG.E R25, desc[UR8][R24.64+0x8] ;  /* 0x0000080818190981 */ /* 0x000ea6000c1e1900 */
[----:B------:R-:W-:Y:S01]  /*0440*/  @P1 IMAD.WIDE R2, R11, 0x4, R12 ;  /* 0x000000040b021825 */ /* 0x000fe200078e020c */
[----:B------:R-:W3:Y:S01]  /*0450*/  @P0 LDG.E R23, desc[UR8][R22.64+0x8] ;  /* 0x0000080816170981 */ /* 0x000ee2000c1e1900 */
[----:B------:R-:W-:Y:S01]  /*0460*/  @P1 LEA R28, R5, R10, 0x3 ;  /* 0x0000000a051c1211 */ /* 0x000fe200078e18ff */
[----:B------:R-:W1:Y:S01]  /*0470*/  LDC.64 R12, c[0x0][0x3d8] ;  /* 0x0000f600ff0c7b82 */ /* 0x000e620000000a00 */
[----:B------:R-:W-:Y:S01]  /*0480*/  @P1 IMAD.WIDE R14, R11, 0x4, R14 ;  /* 0x000000040b0e1825 */ /* 0x000fe200078e020e */
[----:B------:R-:W4:Y:S04]  /*0490*/  @P1 LDG.E R0, desc[UR8][R2.64] ;  /* 0x0000000802001981 */ /* 0x000f28000c1e1900 */
[----:B------:R-:W5:Y:S01]  /*04a0*/  @P1 LDG.E R11, desc[UR8][R14.64] ;  /* 0x000000080e0b1981 */ /* 0x000f62000c1e1900 */
[----:B0-----:R-:W-:Y:S01]  /*04b0*/  @P1 IMAD R16, R5, 0x8, R8 ;  /* 0x0000000805101824 */ /* 0x001fe200078e0208 */
[----:B------:R-:W-:-:S05]  /*04c0*/  IADD3 R21, PT, PT, R7, -0x1, RZ ;  /* 0xffffffff07157810 */ /* 0x000fca0007ffe0ff */
[----:B-1----:R-:W-:Y:S01]  /*04d0*/  IMAD.WIDE R12, R21, 0x4, R12 ;  /* 0x00000004150c7825 */ /* 0x002fe200078e020c */
[----:B--2---:R-:W-:Y:S04]  /*04e0*/  @P0 STS [R4+0x10], R25 ;  /* 0x0000101904000388 */ /* 0x004fe80000000800 */
[----:B---3--:R-:W-:Y:S04]  /*04f0*/  @P0 STS [R8+0x10], R23 ;  /* 0x0000101708000388 */ /* 0x008fe80000000800 */
[----:B----4-:R-:W-:Y:S04]  /*0500*/  @P1 STS [R16+0x28], R0 ;  /* 0x0000280010001388 */ /* 0x010fe80000000800 */
[----:B-----5:R0:W-:Y:S01]  /*0510*/  @P1 STS [R28+0x28], R11 ;  /* 0x0000280b1c001388 */ /* 0x0201e20000000800 */
[----:B------:R-:W-:Y:S06]  /*0520*/  BAR.SYNC.DEFER_BLOCKING 0x0 ;  /* 0x0000000000007b1d */ /* 0x000fec0000010000 */
[----:B------:R-:W2:Y:S01]  /*0530*/  LDG.E R2, desc[UR8][R12.64] ;  /* 0x000000080c027981 */ /* 0x000ea2000c1e1900 */
[----:B------:R-:W-:Y:S01]  /*0540*/  BSSY.RECONVERGENT B0, `(.L_x_0) ;  /* 0x0000012000007945 */ /* 0x000fe20003800200 */
[----:B0-----:R-:W-:Y:S01]  /*0550*/  IMAD R11, R5, UR11, R18 ;  /* 0x0000000b050b7c24 */ /* 0x001fe2000f8e0212 */
[----:B--2---:R-:W0:Y:S08]  /*0560*/  F2F.F64.F32 R2, R2 ;  /* 0x0000000200027310 */ /* 0x004e300000201800 */
[----:B0-----:R-:W0:Y:S01]  /*0570*/  MUFU.RCP64H R21, R3 ;  /* 0x0000000300157308 */ /* 0x001e220000001800 */
[----:B------:R-:W-:-:S06]  /*0580*/  IADD3 R20, PT, PT, R3, 0x300402, RZ ;  /* 0x0030040203147810 */ /* 0x000fcc0007ffe0ff */
[----:B0-----:R-:W-:-:S08]  /*0590*/  DFMA R14, -R2, R20, 1 ;  /* 0x3ff00000020e742b */ /* 0x001fd00000000114 */
[----:B------:R-:W-:Y:S01]  /*05a0*/  DFMA R14, R14, R14, R14 ;  /* 0x0000000e0e0e722b */ /* 0x000fe2000000000e */
[----:B------:R-:W-:-:S07]  /*05b0*/  FSETP.GEU.AND P0, PT, |R20|, 5.8789094863358348022e-39, PT ;  /* 0x004004021400780b */ /* 0x000fce0003f0e200 */
[----:B------:R-:W-:-:S08]  /*05c0*/  DFMA R14, R20, R14, R20 ;  /* 0x0000000e140e722b */ /* 0x000fd00000000014 */
[----:B------:R-:W-:-:S08]  /*05d0*/  DFMA R26, -R2, R14, 1 ;  /* 0x3ff00000021a742b */ /* 0x000fd0000000010e */
[----:B------:R-:W-:Y:S01]  /*05e0*/  DFMA R26, R14, R26, R14 ;  /* 0x0000001a0e1a722b */ /* 0x000fe2000000000e */
[----:B------:R-:W-:Y:S10]  /*05f0*/  @P0 BRA `(.L_x_1) ;  /* 0x0000000000180947 */ /* 0x000ff40003800000 */
[----:B------:R-:W-:Y:S02]  /*0600*/  LOP3.LUT R22, R3, 0x7fffffff, RZ, 0xc0, !PT ;  /* 0x7fffffff03167812 */ /* 0x000fe400078ec0ff */
[----:B------:R-:W-:-:S03]  /*0610*/  MOV R0, 0x640 ;  /* 0x0000064000007802 */ /* 0x000fc60000000f00 */
[----:B------:R-:W-:-:S07]  /*0620*/  VIADD R22, R22, 0xfff00000 ;  /* 0xfff0000016167836 */ /* 0x000fce0000000000 */
[----:B------:R-:W-:Y:S05]  /*0630*/  CALL.REL.NOINC `($__internal_0_$__cuda_sm20_dblrcp_rn_slowpath_v3) ;  /* 0x0000001400687944 */ /* 0x000fea0003c00000 */
[----:B------:R-:W-:Y:S02]  /*0640*/  MOV R26, R20 ;  /* 0x00000014001a7202 */ /* 0x000fe40000000f00 */
[----:B------:R-:W-:-:S07]  /*0650*/  MOV R27, R21 ;  /* 0x00000015001b7202 */ /* 0x000fce0000000f00 */
.L_x_1:
[----:B------:R-:W-:Y:S05]  /*0660*/  BSYNC.RECONVERGENT B0 ;  /* 0x0000000000007941 */ /* 0x000fea0003800200 */
.L_x_0:
[----:B------:R-:W2:Y:S01]  /*0670*/  LDG.E R20, desc[UR8][R12.64+0x4] ;  /* 0x000004080c147981 */ /* 0x000ea2000c1e1900 */
[----:B------:R-:W-:Y:S01]  /*0680*/  IADD3 R14, P1, PT, R12, 0x4, RZ ;  /* 0x000000040c0e7810 */ /* 0x000fe20007f3e0ff */
[----:B------:R-:W-:Y:S03]  /*0690*/  BSSY.RECONVERGENT B0, `(.L_x_2) ;  /* 0x0000014000007945 */ /* 0x000fe60003800200 */
[----:B------:R-:W-:Y:S01]  /*06a0*/  IADD3.X R15, PT, PT, RZ, R13, RZ, P1, !PT ;  /* 0x0000000dff0f7210 */ /* 0x000fe20000ffe4ff */
[----:B--2---:R-:W0:Y:S08]  /*06b0*/  F2F.F64.F32 R20, R20 ;  /* 0x0000001400147310 */ /* 0x004e300000201800 */
[----:B0-----:R-:W0:Y:S01]  /*06c0*/  MUFU.RCP64H R25, R21 ;  /* 0x0000001500197308 */ /* 0x001e220000001800 */
[----:B------:R-:W-:-:S05]  /*06d0*/  VIADD R24, R21, 0x300402 ;  /* 0x0030040215187836 */ /* 0x000fca0000000000 */
[----:B------:R-:W-:Y:S01]  /*06e0*/  FSETP.GEU.AND P0, PT, |R24|, 5.8789094863358348022e-39, PT ;  /* 0x004004021800780b */ /* 0x000fe20003f0e200 */
[----:B0-----:R-:W-:-:S08]  /*06f0*/  DFMA R22, -R20, R24, 1 ;  /* 0x3ff000001416742b */ /* 0x001fd00000000118 */
[----:B------:R-:W-:-:S08]  /*0700*/  DFMA R22, R22, R22, R22 ;  /* 0x000000161616722b */ /* 0x000fd00000000016 */
[----:B------:R-:W-:-:S08]  /*0710*/  DFMA R22, R24, R22, R24 ;  /* 0x000000161816722b */ /* 0x000fd00000000018 */
[----:B------:R-:W-:-:S08]  /*0720*/  DFMA R2, -R20, R22, 1 ;  /* 0x3ff000001402742b */ /* 0x000fd00000000116 */
[----:B------:R-:W-:Y:S01]  /*0730*/  DFMA R2, R22, R2, R22 ;  /* 0x000000021602722b */ /* 0x000fe20000000016 */
[----:B------:R-:W-:Y:S10]  /*0740*/  @P0 BRA `(.L_x_3) ;  /* 0x0000000000200947 */ /* 0x000ff40003800000 */
[----:B------:R-:W-:Y:S01]  /*0750*/  LOP3.LUT R22, R21, 0x7fffffff, RZ, 0xc0, !PT ;  /* 0x7fffffff15167812 */ /* 0x000fe200078ec0ff */
[----:B------:R-:W-:Y:S01]  /*0760*/  IMAD.MOV.U32 R3, RZ, RZ, R21 ;  /* 0x000000ffff037224 */ /* 0x000fe200078e0015 */
[----:B------:R-:W-:Y:S02]  /*0770*/  MOV R2, R20 ;  /* 0x0000001400027202 */ /* 0x000fe40000000f00 */
[----:B------:R-:W-:Y:S02]  /*0780*/  IADD3 R22, PT, PT, R22, -0x100000, RZ ;  /* 0xfff0000016167810 */ /* 0x000fe40007ffe0ff */
[----:B------:R-:W-:-:S07]  /*0790*/  MOV R0, 0x7b0 ;  /* 0x000007b000007802 */ /* 0x000fce0000000f00 */
[----:B------:R-:W-:Y:S05]  /*07a0*/  CALL.REL.NOINC `($__internal_0_$__cuda_sm20_dblrcp_rn_slowpath_v3) ;  /* 0x00000014000c7944 */ /* 0x000fea0003c00000 */
[----:B------:R-:W-:Y:S01]  /*07b0*/  MOV R2, R20 ;  /* 0x0000001400027202 */ /* 0x000fe20000000f00 */
[----:B------:R-:W-:-:S07]  /*07c0*/  IMAD.MOV.U32 R3, RZ, RZ, R21 ;  /* 0x000000ffff037224 */ /* 0x000fce00078e0015 */
.L_x_3:
[----:B------:R-:W-:Y:S05]  /*07d0*/  BSYNC.RECONVERGENT B0 ;  /* 0x0000000000007941 */ /* 0x000fea0003800200 */
.L_x_2:
[----:B------:R-:W0:Y:S01]  /*07e0*/  S2UR UR5, SR_CgaCtaId ;  /* 0x00000000000579c3 */ /* 0x000e220000008800 */
[C---:B------:R-:W-:Y:S01]  /*07f0*/  IADD3 R19, PT, PT, -R6.reuse, R19, RZ ;  /* 0x0000001306137210 */ /* 0x040fe20007ffe1ff */
[----:B------:R-:W-:Y:S01]  /*0800*/  UMOV UR4, 0x400 ;  /* 0x0000040000047882 */ /* 0x000fe20000000000 */
[----:B------:R-:W-:Y:S01]  /*0810*/  LEA R22, R5, R8, 0x2 ;  /* 0x0000000805167211 */ /* 0x000fe200078e10ff */
[----:B------:R-:W-:Y:S01]  /*0820*/  UIADD3 UR4, UPT, UPT, UR4, 0x1680, URZ ;  /* 0x0000168004047890 */ /* 0x000fe2000fffe0ff */
[C---:B------:R-:W-:Y:S01]  /*0830*/  LEA R21, R6.reuse, R19, 0x1 ;  /* 0x0000001306157211 */ /* 0x040fe200078e08ff */
[----:B------:R-:W-:Y:S01]  /*0840*/  LDS R25, [R4+0xc] ;  /* 0x00000c0004197984 */ /* 0x000fe20000000800 */
[----:B------:R-:W-:Y:S01]  /*0850*/  DADD R2, R2, R26 ;  /* 0x0000000002027229 */ /* 0x000fe2000000001a */
[----:B------:R-:W-:Y:S02]  /*0860*/  BSSY.RECONVERGENT B2, `(.L_x_4) ;  /* 0x000003b000027945 */ /* 0x000fe40003800200 */
[----:B------:R-:W-:Y:S01]  /*0870*/  IMAD R21, R6, -0x3, R21 ;  /* 0xfffffffd06157824 */ /* 0x000fe200078e0215 */
[----:B------:R-:W1:Y:S03]  /*0880*/  LDS R0, [R4] ;  /* 0x0000000004007984 */ /* 0x000e660000000800 */
[----:B------:R-:W-:Y:S01]  /*0890*/  IMAD.IADD R21, R21, 0x1, R18 ;  /* 0x0000000115157824 */ /* 0x000fe200078e0212 */
[----:B------:R-:W-:Y:S01]  /*08a0*/  IADD3 R18, PT, PT, R19, R18, RZ ;  /* 0x0000001213127210 */ /* 0x000fe20007ffe0ff */
[----:B------:R-:W-:Y:S04]  /*08b0*/  LDS R22, [R22+0x18] ;  /* 0x0000180016167984 */ /* 0x000fe80000000800 */
[----:B------:R-:W-:Y:S01]  /*08c0*/  LDS R16, [R4+0x8] ;  /* 0x0000080004107984 */ /* 0x000fe20000000800 */
[----:B0-----:R-:W-:-:S03]  /*08d0*/  ULEA UR4, UR5, UR4, 0x18 ;  /* 0x0000000405047291 */ /* 0x001fc6000f8ec0ff */
[----:B------:R-:W0:Y:S04]  /*08e0*/  LDS R28, [R4+0x4] ;  /* 0x00000400041c7984 */ /* 0x000e280000000800 */
[----:B------:R-:W-:Y:S01]  /*08f0*/  LDS R19, [R8+0x8] ;  /* 0x0000080008137984 */ /* 0x000fe20000000800 */
[----:B------:R-:W-:Y:S01]  /*0900*/  LEA R23, R21, UR4, 0x2 ;  /* 0x0000000415177c11 */ /* 0x000fe2000f8e10ff */
[----:B------:R-:W-:Y:S01]  /*0910*/  DMUL R20, R2, 0.5 ;  /* 0x3fe0000002147828 */ /* 0x000fe20000000000 */
[----:B------:R-:W-:Y:S01]  /*0920*/  LEA R24, R18, UR4, 0x2 ;  /* 0x0000000412187c11 */ /* 0x000fe2000f8e10ff */
[----:B------:R-:W2:Y:S03]  /*0930*/  LDCU UR4, c[0x0][0x440] ;  /* 0x00008800ff0477ac */ /* 0x000ea60008000800 */
[----:B------:R-:W3:Y:S04]  /*0940*/  LDS R23, [R23+0x8] ;  /* 0x0000080017177984 */ /* 0x000ee80000000800 */
[----:B------:R-:W4:Y:S01]  /*0950*/  LDS R24, [R24+0x8] ;  /* 0x0000080018187984 */ /* 0x000f220000000800 */
[----:B------:R0:W0:Y:S01]  /*0960*/  F2F.F32.F64 R20, R20 ;  /* 0x0000001400147310 */ /* 0x0000220000301000 */
[----:B-1----:R-:W-:Y:S01]  /*0970*/  FADD R0, R25, -R0 ;  /* 0x8000000019007221 */ /* 0x002fe20000000000 */
[----:B--2---:R-:W-:-:S03]  /*0980*/  UIADD3 UR4, UPT, UPT, UR4, -0x20, URZ ;  /* 0xffffffe004047890 */ /* 0x004fc6000fffe0ff */
[----:B------:R-:W-:-:S03]  /*0990*/  FMUL R3, R0, 0.041666667908430099487 ;  /* 0x3d2aaaab00037820 */ /* 0x000fc60000400000 */
[----:B------:R-:W-:-:S04]  /*09a0*/  ISETP.GT.AND P0, PT, R29, UR4, PT ;  /* 0x000000041d007c0c */ /* 0x000fc8000bf04270 */
[----:B------:R-:W-:Y:S01]  /*09b0*/  ISETP.LT.OR P0, PT, R29, 0x20, P0 ;  /* 0x000000201d00780c */ /* 0x000fe20000701670 */
[----:B0-----:R-:W-:-:S04]  /*09c0*/  FADD R16, R16, -R28 ;  /* 0x8000001c10107221 */ /* 0x001fc80000000000 */
[----:B------:R-:W-:Y:S01]  /*09d0*/  FFMA R0, R16, 1.125, -R3 ;  /* 0x3f90000010007823 */ /* 0x000fe20000000803 */
[----:B---3--:R-:W-:Y:S01]  /*09e0*/  FADD R22, R22, -R23 ;  /* 0x8000001716167221 */ /* 0x008fe20000000000 */
[----:B----4-:R-:W-:-:S03]  /*09f0*/  FADD R24, R19, -R24 ;  /* 0x8000001813187221 */ /* 0x010fc60000000000 */
[----:B------:R-:W-:-:S04]  /*0a00*/  FMUL R23, R22, 0.041666667908430099487 ;  /* 0x3d2aaaab16177820 */ /* 0x000fc80000400000 */
[----:B------:R-:W-:Y:S01]  /*0a10*/  FFMA R2, R24, 1.125, -R23 ;  /* 0x3f90000018027823 */ /* 0x000fe20000000817 */
[----:B------:R-:W-:Y:S06]  /*0a20*/  @!P0 BRA `(.L_x_5) ;  /* 0x0000000000788947 */ /* 0x000fec0003800000 */
[----:B------:R-:W0:Y:S08]  /*0a30*/  LDC.64 R26, c[0x0][0x3e8] ;  /* 0x0000fa00ff1a7b82 */ /* 0x000e300000000a00 */
[----:B------:R-:W1:Y:S08]  /*0a40*/  LDC.64 R28, c[0x0][0x3f0] ;  /* 0x0000fc00ff1c7b82 */ /* 0x000e700000000a00 */
[----:B------:R-:W2:Y:S01]  /*0a50*/  LDC.64 R24, c[0x0][0x3a8] ;  /* 0x0000ea00ff187b82 */ /* 0x000ea20000000a00 */
[----:B0-----:R-:W-:-:S07]  /*0a60*/  IMAD.WIDE R26, R11, 0x4, R26 ;  /* 0x000000040b1a7825 */ /* 0x001fce00078e021a */
[----:B------:R-:W0:Y:S01]  /*0a70*/  LDC.64 R22, c[0x0][0x3e0] ;  /* 0x0000f800ff167b82 */ /* 0x000e220000000a00 */
[----:B------:R-:W3:Y:S01]  /*0a80*/  LDG.E R27, desc[UR8][R26.64+0x8] ;  /* 0x000008081a1b7981 */ /* 0x000ee2000c1e1900 */
[----:B-1----:R-:W-:-:S05]  /*0a90*/  IMAD.WIDE R28, R11, 0x4, R28 ;  /* 0x000000040b1c7825 */ /* 0x002fca00078e021c */
[----:B------:R-:W4:Y:S01]  /*0aa0*/  LDG.E R16, desc[UR8][R28.64+0x8] ;  /* 0x000008081c107981 */ /* 0x000f22000c1e1900 */
[----:B--2---:R-:W-:-:S05]  /*0ab0*/  IMAD.WIDE R24, R7, 0x4, R24 ;  /* 0x0000000407187825 */ /* 0x004fca00078e0218 */
[----:B------:R-:W4:Y:S01]  /*0ac0*/  LDG.E R3, desc[UR8][R24.64] ;  /* 0x0000000818037981 */ /* 0x000f22000c1e1900 */
[----:B0-----:R-:W-:-:S04]  /*0ad0*/  IMAD.WIDE R22, R11, 0x4, R22 ;  /* 0x000000040b167825 */ /* 0x001fc800078e0216 */
[----:B---3--:R-:W-:-:S04]  /*0ae0*/  FMUL R21, R0, R27 ;  /* 0x0000001b00157220 */ /* 0x008fc80000400000 */
[----:B----4-:R-:W-:-:S05]  /*0af0*/  FFMA R16, R16, R3, R21 ;  /* 0x0000000310107223 */ /* 0x010fca0000000015 */
[----:B------:R0:W-:Y:S04]  /*0b00*/  STG.E desc[UR8][R24.64], R16 ;  /* 0x0000001018007986 */ /* 0x0001e8000c101908 */
[----:B------:R-:W2:Y:S01]  /*0b10*/  LDG.E R3, desc[UR8][R22.64+0x8] ;  /* 0x0000080816037981 */ /* 0x000ea2000c1e1900 */
[----:B------:R-:W-:Y:S01]  /*0b20*/  BSSY.RECONVERGENT B3, `(.L_x_6) ;  /* 0x000000d000037945 */ /* 0x000fe20003800200 */
[----:B--2---:R-:W1:Y:S08]  /*0b30*/  MUFU.RCP R4, R3 ;  /* 0x0000000300047308 */ /* 0x004e700000001000 */
[----:B------:R-:W2:Y:S01]  /*0b40*/  FCHK P1, R0, R3 ;  /* 0x0000000300007302 */ /* 0x000ea20000020000 */
[----:B-1----:R-:W-:-:S04]  /*0b50*/  FFMA R21, -R3, R4, 1 ;  /* 0x3f80000003157423 */ /* 0x002fc80000000104 */
[----:B------:R-:W-:-:S04]  /*0b60*/  FFMA R21, R4, R21, R4 ;  /* 0x0000001504157223 */ /* 0x000fc80000000004 */
[----:B------:R-:W-:-:S04]  /*0b70*/  FFMA R4, R0, R21, RZ ;  /* 0x0000001500047223 */ /* 0x000fc800000000ff */
[----:B------:R-:W-:-:S04]  /*0b80*/  FFMA R26, -R3, R4, R0 ;  /* 0x00000004031a7223 */ /* 0x000fc80000000100 */
[----:B------:R-:W-:Y:S01]  /*0b90*/  FFMA R21, R21, R26, R4 ;  /* 0x0000001a15157223 */ /* 0x000fe20000000004 */
[----:B0-2---:R-:W-:Y:S06]  /*0ba0*/  @!P1 BRA `(.L_x_7) ;  /* 0x0000000000109947 */ /* 0x005fec0003800000 */
[----:B------:R-:W-:Y:S01]  /*0bb0*/  IMAD.MOV.U32 R27, RZ, RZ, R0 ;  /* 0x000000ffff1b7224 */ /* 0x000fe200078e0000 */
[----:B------:R-:W-:-:S07]  /*0bc0*/  MOV R4, 0xbe0 ;  /* 0x00000be000047802 */ /* 0x000fce0000000f00 */
[----:B------:R-:W-:Y:S05]  /*0bd0*/  CALL.REL.NOINC `($__internal_1_$__cuda_sm3x_div_rn_noftz_f32_slowpath) ;  /* 0x00000010009c7944 */ /* 0x000fea0003c00000 */
[----:B------:R-:W-:-:S07]  /*0be0*/  MOV R21, R3 ;  /* 0x0000000300157202 */ /* 0x000fce0000000f00 */
.L_x_7:
[----:B------:R-:W-:Y:S05]  /*0bf0*/  BSYNC.RECONVERGENT B3 ;  /* 0x0000000000037941 */ /* 0x000fea0003800200 */
.L_x_6:
[----:B------:R-:W-:-:S07]  /*0c00*/  FADD R0, R16, R21 ;  /* 0x0000001510007221 */ /* 0x000fce0000000000 */
.L_x_5:
[----:B------:R-:W-:Y:S05]  /*0c10*/  BSYNC.RECONVERGENT B2 ;  /* 0x0000000000027941 */ /* 0x000fea0003800200 */
.L_x_4:
[----:B------:R-:W0:Y:S01]  /*0c20*/  LDCU UR4, c[0x0][0x444] ;  /* 0x00008880ff0477ac */ /* 0x000e220008000800 */
[----:B------:R-:W-:Y:S01]  /*0c30*/  BSSY.RECONVERGENT B2, `(.L_x_8) ;  /* 0x0000023000027945 */ /* 0x000fe20003800200 */
[----:B0-----:R-:W-:-:S06]  /*0c40*/  UIADD3 UR4, UPT, UPT, UR4, -0x20, URZ ;  /* 0xffffffe004047890 */ /* 0x001fcc000fffe0ff */
[----:B------:R-:W-:-:S04]  /*0c50*/  ISETP.GT.AND P1, PT, R17, UR4, PT ;  /* 0x0000000411007c0c */ /* 0x000fc8000bf24270 */
[----:B------:R-:W-:-:S13]  /*0c60*/  ISETP.LT.U32.OR P1, PT, R9, 0x1e, P1 ;  /* 0x0000001e0900780c */ /* 0x000fda0000f21470 */
[----:B------:R-:W-:Y:S05]  /*0c70*/  @!P1 BRA `(.L_x_9) ;  /* 0x0000000000789947 */ /* 0x000fea0003800000 */
[----:B------:R-:W0:Y:S08]  /*0c80*/  LDC.64 R26, c[0x0][0x418] ;  /* 0x00010600ff1a7b82 */ /* 0x000e300000000a00 */
[----:B------:R-:W1:Y:S08]  /*0c90*/  LDC.64 R28, c[0x0][0x420] ;  /* 0x00010800ff1c7b82 */ /* 0x000e700000000a00 */
[----:B------:R-:W2:Y:S01]  /*0ca0*/  LDC.64 R24, c[0x0][0x3b0] ;  /* 0x0000ec00ff187b82 */ /* 0x000ea20000000a00 */
[----:B0-----:R-:W-:-:S07]  /*0cb0*/  IMAD.WIDE.U32 R26, R9, 0x4, R26 ;  /* 0x00000004091a7825 */ /* 0x001fce00078e001a */
[----:B------:R-:W0:Y:S01]  /*0cc0*/  LDC.64 R22, c[0x0][0x410] ;  /* 0x00010400ff167b82 */ /* 0x000e220000000a00 */
[----:B------:R-:W3:Y:S01]  /*0cd0*/  LDG.E R27, desc[UR8][R26.64+0x8] ;  /* 0x000008081a1b7981 */ /* 0x000ee2000c1e1900 */
[----:B-1----:R-:W-:-:S05]  /*0ce0*/  IMAD.WIDE.U32 R28, R9, 0x4, R28 ;  /* 0x00000004091c7825 */ /* 0x002fca00078e001c */
[----:B------:R-:W4:Y:S01]  /*0cf0*/  LDG.E R16, desc[UR8][R28.64+0x8] ;  /* 0x000008081c107981 */ /* 0x000f22000c1e1900 */
[----:B--2---:R-:W-:-:S05]  /*0d00*/  IMAD.WIDE R24, R7, 0x4, R24 ;  /* 0x0000000407187825 */ /* 0x004fca00078e0218 */
[----:B------:R-:W4:Y:S01]  /*0d10*/  LDG.E R3, desc[UR8][R24.64] ;  /* 0x0000000818037981 */ /* 0x000f22000c1e1900 */
[----:B0-----:R-:W-:-:S04]  /*0d20*/  IMAD.WIDE.U32 R22, R9, 0x4, R22 ;  /* 0x0000000409167825 */ /* 0x001fc800078e0016 */
        /* <DEDUP_REMOVED lines=13> */
[----:B------:R-:W-:Y:S02]  /*0e00*/  MOV R27, R2 ;  /* 0x00000002001b7202 */ /* 0x000fe40000000f00 */
[----:B------:R-:W-:-:S07]  /*0e10*/  MOV R4, 0xe30 ;  /* 0x00000e3000047802 */ /* 0x000fce0000000f00 */
[----:B------:R-:W-:Y:S05]  /*0e20*/  CALL.REL.NOINC `($__internal_1_$__cuda_sm3x_div_rn_noftz_f32_slowpath) ;  /* 0x0000001000087944 */ /* 0x000fea0003c00000 */
[----:B------:R-:W-:-:S07]  /*0e30*/  IMAD.MOV.U32 R17, RZ, RZ, R3 ;  /* 0x000000ffff117224 */ /* 0x000fce00078e0003 */
.L_x_11:
[----:B------:R-:W-:Y:S05]  /*0e40*/  BSYNC.RECONVERGENT B3 ;  /* 0x0000000000037941 */ /* 0x000fea0003800200 */
.L_x_10:
[----:B------:R-:W-:-:S07]  /*0e50*/  FADD R2, R16, R17 ;  /* 0x0000001110027221 */ /* 0x000fce0000000000 */
.L_x_9:
[----:B------:R-:W-:Y:S05]  /*0e60*/  BSYNC.RECONVERGENT B2 ;  /* 0x0000000000027941 */ /* 0x000fea0003800200 */
.L_x_8:
[----:B------:R-:W0:Y:S08]  /*0e70*/  LDC.64 R16, c[0x0][0x380] ;  /* 0x0000e000ff107b82 */ /* 0x000e300000000a00 */
[----:B------:R-:W1:Y:S01]  /*0e80*/  LDC R24, c[0x0][0x44c] ;  /* 0x00011300ff187b82 */ /* 0x000e620000000800 */
[----:B0-----:R-:W-:-:S05]  /*0e90*/  IMAD.WIDE R16, R7, 0x4, R16 ;  /* 0x0000000407107825 */ /* 0x001fca00078e0210 */
[----:B------:R0:W5:Y:S01]  /*0ea0*/  LDG.E R21, desc[UR8][R16.64] ;  /* 0x0000000810157981 */ /* 0x000162000c1e1900 */
[----:B------:R-:W-:Y:S01]  /*0eb0*/  BSSY.RECONVERGENT B2, `(.L_x_12) ;  /* 0x000000f000027945 */ /* 0x000fe20003800200 */
[----:B-1----:R-:W1:Y:S08]  /*0ec0*/  MUFU.RCP R3, R24 ;  /* 0x0000001800037308 */ /* 0x002e700000001000 */
[----:B------:R-:W2:Y:S01]  /*0ed0*/  FCHK P2, R0, R24 ;  /* 0x0000001800007302 */ /* 0x000ea20000040000 */
[----:B-1----:R-:W-:-:S04]  /*0ee0*/  FFMA R4, R3, -R24, 1 ;  /* 0x3f80000003047423 */ /* 0x002fc80000000818 */
[----:B------:R-:W-:-:S04]  /*0ef0*/  FFMA R3, R3, R4, R3 ;  /* 0x0000000403037223 */ /* 0x000fc80000000003 */
[----:B------:R-:W-:-:S04]  /*0f00*/  FFMA R23, R3, R0, RZ ;  /* 0x0000000003177223 */ /* 0x000fc800000000ff */
[----:B------:R-:W-:-:S04]  /*0f10*/  FFMA R22, R23, -R24, R0 ;  /* 0x8000001817167223 */ /* 0x000fc80000000000 */
[----:B------:R-:W-:Y:S01]  /*0f20*/  FFMA R22, R3, R22, R23 ;  /* 0x0000001603167223 */ /* 0x000fe20000000017 */
[----:B0-2---:R-:W-:Y:S06]  /*0f30*/  @!P2 BRA `(.L_x_13) ;  /* 0x000000000018a947 */ /* 0x005fec0003800000 */
[----:B------:R-:W0:Y:S01]  /*0f40*/  LDCU UR4, c[0x0][0x44c] ;  /* 0x00008980ff0477ac */ /* 0x000e220008000800 */
[----:B------:R-:W-:Y:S02]  /*0f50*/  MOV R27, R0 ;  /* 0x00000000001b7202 */ /* 0x000fe40000000f00 */
[----:B------:R-:W-:Y:S02]  /*0f60*/  MOV R4, 0xf90 ;  /* 0x00000f9000047802 */ /* 0x000fe40000000f00 */
[----:B0-----:R-:W-:-:S07]  /*0f70*/  MOV R3, UR4 ;  /* 0x0000000400037c02 */ /* 0x001fce0008000f00 */
[----:B-----5:R-:W-:Y:S05]  /*0f80*/  CALL.REL.NOINC `($__internal_1_$__cuda_sm3x_div_rn_noftz_f32_slowpath) ;  /* 0x0000000c00b07944 */ /* 0x020fea0003c00000 */
[----:B------:R-:W-:-:S07]  /*0f90*/  IMAD.MOV.U32 R22, RZ, RZ, R3 ;  /* 0x000000ffff167224 */ /* 0x000fce00078e0003 */
.L_x_13:
[----:B------:R-:W-:Y:S05]  /*0fa0*/  BSYNC.RECONVERGENT B2 ;  /* 0x0000000000027941 */ /* 0x000fea0003800200 */
.L_x_12:
[----:B------:R-:W0:Y:S01]  /*0fb0*/  LDC R4, c[0x0][0x450] ;  /* 0x00011400ff047b82 */ /* 0x000e220000000800 */
[----:B------:R-:W-:Y:S01]  /*0fc0*/  BSSY.RECONVERGENT B2, `(.L_x_14) ;  /* 0x000000e000027945 */ /* 0x000fe20003800200 */
[----:B0-----:R-:W0:Y:S08]  /*0fd0*/  MUFU.RCP R3, R4 ;  /* 0x0000000400037308 */ /* 0x001e300000001000 */
[----:B------:R-:W1:Y:S01]  /*0fe0*/  FCHK P2, R2, R4 ;  /* 0x0000000402007302 */ /* 0x000e620000040000 */
[----:B0-----:R-:W-:-:S04]  /*0ff0*/  FFMA R0, R3, -R4, 1 ;  /* 0x3f80000003007423 */ /* 0x001fc80000000804 */
[----:B------:R-:W-:-:S04]  /*1000*/  FFMA R3, R3, R0, R3 ;  /* 0x0000000003037223 */ /* 0x000fc80000000003 */
[----:B------:R-:W-:-:S04]  /*1010*/  FFMA R23, R3, R2, RZ ;  /* 0x0000000203177223 */ /* 0x000fc800000000ff */
[----:B------:R-:W-:-:S04]  /*1020*/  FFMA R0, R23, -R4, R2 ;  /* 0x8000000417007223 */ /* 0x000fc80000000002 */
[----:B------:R-:W-:Y:S01]  /*1030*/  FFMA R3, R3, R0, R23 ;  /* 0x0000000003037223 */ /* 0x000fe20000000017 */
[----:B-1----:R-:W-:Y:S06]  /*1040*/  @!P2 BRA `(.L_x_15) ;  /* 0x000000000014a947 */ /* 0x002fec0003800000 */
[----:B------:R-:W0:Y:S01]  /*1050*/  LDCU UR4, c[0x0][0x450] ;  /* 0x00008a00ff0477ac */ /* 0x000e220008000800 */
[----:B------:R-:W-:Y:S02]  /*1060*/  MOV R27, R2 ;  /* 0x00000002001b7202 */ /* 0x000fe40000000f00 */
[----:B------:R-:W-:Y:S02]  /*1070*/  MOV R4, 0x10a0 ;  /* 0x000010a000047802 */ /* 0x000fe40000000f00 */
[----:B0-----:R-:W-:-:S07]  /*1080*/  MOV R3, UR4 ;  /* 0x0000000400037c02 */ /* 0x001fce0008000f00 */
[----:B-----5:R-:W-:Y:S05]  /*1090*/  CALL.REL.NOINC `($__internal_1_$__cuda_sm3x_div_rn_noftz_f32_slowpath) ;  /* 0x0000000c006c7944 */ /* 0x020fea0003c00000 */
.L_x_15:
[----:B------:R-:W-:Y:S05]  /*10a0*/  BSYNC.RECONVERGENT B2 ;  /* 0x0000000000027941 */ /* 0x000fea0003800200 */
.L_x_14:
[----:B------:R-:W0:Y:S01]  /*10b0*/  LDCU UR4, c[0x0][0x448] ;  /* 0x00008900ff0477ac */ /* 0x000e220008000800 */
[----:B------:R-:W-:-:S04]  /*10c0*/  FADD R3, R3, R22 ;  /* 0x0000001603037221 */ /* 0x000fc80000000000 */
[----:B------:R-:W-:-:S04]  /*10d0*/  FMUL R20, R20, R3 ;  /* 0x0000000314147220 */ /* 0x000fc80000400000 */
[----:B0----5:R-:W-:-:S05]  /*10e0*/  FFMA R25, R20, UR4, R21 ;  /* 0x0000000414197c23 */ /* 0x021fca0008000015 */
[----:B------:R0:W-:Y:S04]  /*10f0*/  STG.E desc[UR8][R16.64], R25 ;  /* 0x0000001910007986 */ /* 0x0001e8000c101908 */
[----:B------:R-:W2:Y:S01]  /*1100*/  LDG.E R2, desc[UR8][R12.64+0x4] ;  /* 0x000004080c027981 */ /* 0x000ea2000c1e1900 */
[----:B------:R-:W-:Y:S01]  /*1110*/  BSSY.RECONVERGENT B0, `(.L_x_16) ;  /* 0x0000011000007945 */ /* 0x000fe20003800200 */
[----:B--2---:R-:W1:Y:S08]  /*1120*/  F2F.F64.F32 R2, R2 ;  /* 0x0000000200027310 */ /* 0x004e700000201800 */
[----:B-1----:R-:W1:Y:S01]  /*1130*/  MUFU.RCP64H R21, R3 ;  /* 0x0000000300157308 */ /* 0x002e620000001800 */
[----:B------:R-:W-:-:S05]  /*1140*/  VIADD R20, R3, 0x300402 ;  /* 0x0030040203147836 */ /* 0x000fca0000000000 */
[----:B------:R-:W-:Y:S01]  /*1150*/  FSETP.GEU.AND P2, PT, |R20|, 5.8789094863358348022e-39, PT ;  /* 0x004004021400780b */ /* 0x000fe20003f4e200 */
[----:B-1----:R-:W-:-:S08]  /*1160*/  DFMA R22, -R2, R20, 1 ;  /* 0x3ff000000216742b */ /* 0x002fd00000000114 */
[----:B------:R-:W-:-:S08]  /*1170*/  DFMA R22, R22, R22, R22 ;  /* 0x000000161616722b */ /* 0x000fd00000000016 */
[----:B------:R-:W-:-:S08]  /*1180*/  DFMA R22, R20, R22, R20 ;  /* 0x000000161416722b */ /* 0x000fd00000000014 */
[----:B------:R-:W-:-:S08]  /*1190*/  DFMA R26, -R2, R22, 1 ;  /* 0x3ff00000021a742b */ /* 0x000fd00000000116 */
[----:B------:R-:W-:Y:S01]  /*11a0*/  DFMA R26, R22, R26, R22 ;  /* 0x0000001a161a722b */ /* 0x000fe20000000016 */
[----:B0-----:R-:W-:Y:S10]  /*11b0*/  @P2 BRA `(.L_x_17) ;  /* 0x0000000000182947 */ /* 0x001ff40003800000 */
[----:B------:R-:W-:Y:S02]  /*11c0*/  LOP3.LUT R22, R3, 0x7fffffff, RZ, 0xc0, !PT ;  /* 0x7fffffff03167812 */ /* 0x000fe400078ec0ff */
[----:B------:R-:W-:Y:S02]  /*11d0*/  MOV R0, 0x1200 ;  /* 0x0000120000007802 */ /* 0x000fe40000000f00 */
[----:B------:R-:W-:-:S07]  /*11e0*/  IADD3 R22, PT, PT, R22, -0x100000, RZ ;  /* 0xfff0000016167810 */ /* 0x000fce0007ffe0ff */
[----:B------:R-:W-:Y:S05]  /*11f0*/  CALL.REL.NOINC `($__internal_0_$__cuda_sm20_dblrcp_rn_slowpath_v3) ;  /* 0x0000000800787944 */ /* 0x000fea0003c00000 */
[----:B------:R-:W-:Y:S01]  /*1200*/  MOV R26, R20 ;  /* 0x00000014001a7202 */ /* 0x000fe20000000f00 */
[----:B------:R-:W-:-:S07]  /*1210*/  IMAD.MOV.U32 R27, RZ, RZ, R21 ;  /* 0x000000ffff1b7224 */ /* 0x000fce00078e0015 */
.L_x_17:
[----:B------:R-:W-:Y:S05]  /*1220*/  BSYNC.RECONVERGENT B0 ;  /* 0x0000000000007941 */ /* 0x000fea0003800200 */
.L_x_16:
[----:B------:R-:W0:Y:S02]  /*1230*/  LDC R3, c[0x0][0x440] ;  /* 0x00011000ff037b82 */ /* 0x000e240000000800 */
[----:B0-----:R-:W-:-:S05]  /*1240*/  IMAD.WIDE R14, R3, 0x4, R14 ;  /* 0x00000004030e7825 */ /* 0x001fca00078e020e */
[----:B------:R-:W2:Y:S01]  /*1250*/  LDG.E R2, desc[UR8][R14.64] ;  /* 0x000000080e027981 */ /* 0x000ea2000c1e1900 */
[----:B------:R-:W-:Y:S01]  /*1260*/  BSSY.RECONVERGENT B0, `(.L_x_18) ;  /* 0x0000011000007945 */ /* 0x000fe20003800200 */
[----:B--2---:R-:W0:Y:S08]  /*1270*/  F2F.F64.F32 R2, R2 ;  /* 0x0000000200027310 */ /* 0x004e300000201800 */
[----:B0-----:R-:W0:Y:S01]  /*1280*/  MUFU.RCP64H R13, R3 ;  /* 0x00000003000d7308 */ /* 0x001e220000001800 */
[----:B------:R-:W-:-:S04]  /*1290*/  IADD3 R12, PT, PT, R3, 0x300402, RZ ;  /* 0x00300402030c7810 */ /* 0x000fc80007ffe0ff */
[----:B------:R-:W-:Y:S02]  /*12a0*/  FSETP.GEU.AND P2, PT, |R12|, 5.8789094863358348022e-39, PT ;  /* 0x004004020c00780b */ /* 0x000fe40003f4e200 */
[----:B0-----:R-:W-:-:S08]  /*12b0*/  DFMA R16, -R2, R12, 1 ;  /* 0x3ff000000210742b */ /* 0x001fd0000000010c */
[----:B------:R-:W-:-:S08]  /*12c0*/  DFMA R16, R16, R16, R16 ;  /* 0x000000101010722b */ /* 0x000fd00000000010 */
[----:B------:R-:W-:-:S08]  /*12d0*/  DFMA R16, R12, R16, R12 ;  /* 0x000000100c10722b */ /* 0x000fd0000000000c */
[----:B------:R-:W-:-:S08]  /*12e0*/  DFMA R20, -R2, R16, 1 ;  /* 0x3ff000000214742b */ /* 0x000fd00000000110 */
[----:B------:R-:W-:Y:S01]  /*12f0*/  DFMA R12, R16, R20, R16 ;  /* 0x00000014100c722b */ /* 0x000fe20000000010 */
[----:B------:R-:W-:Y:S10]  /*1300*/  @P2 BRA `(.L_x_19) ;  /* 0x0000000000182947 */ /* 0x000ff40003800000 */
[----:B------:R-:W-:Y:S02]  /*1310*/  LOP3.LUT R22, R3, 0x7fffffff, RZ, 0xc0, !PT ;  /* 0x7fffffff03167812 */ /* 0x000fe400078ec0ff */
[----:B------:R-:W-:Y:S02]  /*1320*/  MOV R0, 0x1350 ;  /* 0x0000135000007802 */ /* 0x000fe40000000f00 */
[----:B------:R-:W-:-:S07]  /*1330*/  IADD3 R22, PT, PT, R22, -0x100000, RZ ;  /* 0xfff0000016167810 */ /* 0x000fce0007ffe0ff */
[----:B------:R-:W-:Y:S05]  /*1340*/  CALL.REL.NOINC `($__internal_0_$__cuda_sm20_dblrcp_rn_slowpath_v3) ;  /* 0x0000000800247944 */ /* 0x000fea0003c00000 */
[----:B------:R-:W-:Y:S01]  /*1350*/  IMAD.MOV.U32 R12, RZ, RZ, R20 ;  /* 0x000000ffff0c7224 */ /* 0x000fe200078e0014 */
[----:B------:R-:W-:-:S07]  /*1360*/  MOV R13, R21 ;  /* 0x00000015000d7202 */ /* 0x000fce0000000f00 */
.L_x_19:
[----:B------:R-:W-:Y:S05]  /*1370*/  BSYNC.RECONVERGENT B0 ;  /* 0x0000000000007941 */ /* 0x000fea0003800200 */
.L_x_18:
[----:B------:R-:W0:Y:S01]  /*1380*/  S2UR UR5, SR_CgaCtaId ;  /* 0x00000000000579c3 */ /* 0x000e220000008800 */
[----:B------:R-:W-:Y:S01]  /*1390*/  UMOV UR4, 0x400 ;  /* 0x0000040000047882 */ /* 0x000fe20000000000 */
[----:B------:R-:W-:Y:S01]  /*13a0*/  LEA R6, R6, R10, 0x2 ;  /* 0x0000000a06067211 */ /* 0x000fe200078e10ff */
[----:B------:R-:W-:Y:S01]  /*13b0*/  UIADD3 UR4, UPT, UPT, UR4, 0xb40, URZ ;  /* 0x00000b4004047890 */ /* 0x000fe2000fffe0ff */
[C---:B------:R-:W-:Y:S01]  /*13c0*/  IMAD R14, R5.reuse, 0x4, R10 ;  /* 0x00000004050e7824 */ /* 0x040fe200078e020a */
[----:B------:R-:W-:Y:S01]  /*13d0*/  LDS R3, [R8+0x10] ;  /* 0x0000100008037984 */ /* 0x000fe20000000800 */
[----:B------:R-:W-:Y:S01]  /*13e0*/  LEA R16, R5, R6, 0x2 ;  /* 0x0000000605107211 */ /* 0x000fe200078e10ff */
[----:B------:R-:W-:Y:S01]  /*13f0*/  DADD R12, R12, R26 ;  /* 0x000000000c0c7229 */ /* 0x000fe2000000001a */
[----:B------:R-:W-:Y:S01]  /*1400*/  BSSY.RECONVERGENT B2, `(.L_x_20) ;  /* 0x0000032000027945 */ /* 0x000fe20003800200 */
[----:B------:R-:W1:Y:S04]  /*1410*/  LDS R4, [R8+0x4] ;  /* 0x0000040008047984 */ /* 0x000e680000000800 */
[----:B------:R-:W-:Y:S02]  /*1420*/  LDS R6, [R16+0x18] ;  /* 0x0000180010067984 */ /* 0x000fe40000000800 */
[----:B------:R-:W-:-:S02]  /*1430*/  DMUL R12, R12, 0.5 ;  /* 0x3fe000000c0c7828 */ /* 0x000fc40000000000 */
[----:B------:R-:W2:Y:S04]  /*1440*/  LDS R2, [R8+0xc] ;  /* 0x00000c0008027984 */ /* 0x000ea80000000800 */
[----:B------:R-:W-:Y:S01]  /*1450*/  LDS R10, [R10+0x8] ;  /* 0x000008000a0a7984 */ /* 0x000fe20000000800 */
[----:B------:R3:W4:Y:S01]  /*1460*/  F2F.F32.F64 R0, R12 ;  /* 0x0000000c00007310 */ /* 0x0007220000301000 */
[----:B0-----:R-:W-:Y:S02]  /*1470*/  ULEA UR4, UR5, UR4, 0x18 ;  /* 0x0000000405047291 */ /* 0x001fe4000f8ec0ff */
[----:B------:R-:W0:Y:S04]  /*1480*/  LDS R5, [R14+0x18] ;  /* 0x000018000e057984 */ /* 0x000e280000000800 */
[----:B------:R-:W-:-:S05]  /*1490*/  LEA R18, R18, UR4, 0x2 ;  /* 0x0000000412127c11 */ /* 0x000fca000f8e10ff */
[----:B------:R-:W5:Y:S01]  /*14a0*/  LDS R15, [R18+0x8] ;  /* 0x00000800120f7984 */ /* 0x000f620000000800 */
[----:B-1----:R-:W-:-:S04]  /*14b0*/  FADD R3, R3, -R4 ;  /* 0x8000000403037221 */ /* 0x002fc80000000000 */
[----:B------:R-:W-:Y:S01]  /*14c0*/  FMUL R3, R3, 0.041666667908430099487 ;  /* 0x3d2aaaab03037820 */ /* 0x000fe20000400000 */
[----:B--2---:R-:W-:Y:S01]  /*14d0*/  FADD R2, -R19, R2 ;  /* 0x0000000213027221 */ /* 0x004fe20000000100 */
[----:B0-----:R-:W-:Y:S01]  /*14e0*/  FADD R5, R5, -R10 ;  /* 0x8000000a05057221 */ /* 0x001fe20000000000 */
[----:B-----5:R-:W-:-:S04]  /*14f0*/  FADD R6, R6, -R15 ;  /* 0x8000000f06067221 */ /* 0x020fc80000000000 */
[----:B------:R-:W-:Y:S01]  /*1500*/  FMUL R4, R6, 0.041666667908430099487 ;  /* 0x3d2aaaab06047820 */ /* 0x000fe20000400000 */
[----:B------:R-:W-:-:S03]  /*1510*/  FFMA R6, R2, 1.125, -R3 ;  /* 0x3f90000002067823 */ /* 0x000fc60000000803 */
[----:B------:R-:W-:Y:S01]  /*1520*/  FFMA R5, R5, 1.125, -R4 ;  /* 0x3f90000005057823 */ /* 0x000fe20000000804 */
[----:B---34-:R-:W-:Y:S06]  /*1530*/  @!P0 BRA `(.L_x_21) ;  /* 0x0000000000788947 */ /* 0x018fec0003800000 */
        /* <DEDUP_REMOVED lines=28> */
.L_x_23:
[----:B------:R-:W-:Y:S05]  /*1700*/  BSYNC.RECONVERGENT B3 ;  /* 0x0000000000037941 */ /* 0x000fea0003800200 */
.L_x_22:
[----:B------:R-:W-:-:S07]  /*1710*/  FADD R6, R2, R19 ;  /* 0x0000001302067221 */ /* 0x000fce0000000000 */
.L_x_21:
[----:B------:R-:W-:Y:S05]  /*1720*/  BSYNC.RECONVERGENT B2 ;  /* 0x0000000000027941 */ /* 0x000fea0003800200 */
.L_x_20:
[----:B------:R-:W-:Y:S04]  /*1730*/  BSSY.RECONVERGENT B2, `(.L_x_24) ;  /* 0x0000020000027945 */ /* 0x000fe80003800200 */
        /* <DEDUP_REMOVED lines=28> */
[----:B------:R-:W-:-:S07]  /*1900*/  MOV R13, R3 ;  /* 0x00000003000d7202 */ /* 0x000fce0000000f00 */
.L_x_27:
[----:B------:R-:W-:Y:S05]  /*1910*/  BSYNC.RECONVERGENT B3 ;  /* 0x0000000000037941 */ /* 0x000fea0003800200 */
.L_x_26:
[----:B------:R-:W-:-:S07]  /*1920*/  FADD R5, R2, R13 ;  /* 0x0000000d02057221 */ /* 0x000fce0000000000 */
.L_x_25:
[----:B------:R-:W-:Y:S05]  /*1930*/  BSYNC.RECONVERGENT B2 ;  /* 0x0000000000027941 */ /* 0x000fea0003800200 */
.L_x_24:
        /* <DEDUP_REMOVED lines=14> */
[----:B------:R-:W-:Y:S01]  /*1a20*/  IMAD.MOV.U32 R27, RZ, RZ, R6 ;  /* 0x000000ffff1b7224 */ /* 0x000fe200078e0006 */
[----:B------:R-:W-:Y:S02]  /*1a30*/  MOV R4, 0x1a60 ;  /* 0x00001a6000047802 */ /* 0x000fe40000000f00 */
[----:B0-----:R-:W-:-:S07]  /*1a40*/  MOV R3, UR4 ;  /* 0x0000000400037c02 */ /* 0x001fce0008000f00 */
[----:B-----5:R-:W-:Y:S05]  /*1a50*/  CALL.REL.NOINC `($__internal_1_$__cuda_sm3x_div_rn_noftz_f32_slowpath) ;  /* 0x0000000000fc7944 */ /* 0x020fea0003c00000 */
[----:B------:R-:W-:-:S07]  /*1a60*/  MOV R2, R3 ;  /* 0x0000000300027202 */ /* 0x000fce0000000f00 */
.L_x_29:
[----:B------:R-:W-:Y:S05]  /*1a70*/  BSYNC.RECONVERGENT B2 ;  /* 0x0000000000027941 */ /* 0x000fea0003800200 */
.L_x_28:
        /* <DEDUP_REMOVED lines=11> */
[----:B------:R-:W-:Y:S01]  /*1b30*/  IMAD.MOV.U32 R27, RZ, RZ, R5 ;  /* 0x000000ffff1b7224 */ /* 0x000fe200078e0005 */
[----:B------:R-:W-:Y:S02]  /*1b40*/  MOV R4, 0x1b70 ;  /* 0x00001b7000047802 */ /* 0x000fe40000000f00 */
[----:B0-----:R-:W-:-:S07]  /*1b50*/  MOV R3, UR4 ;  /* 0x0000000400037c02 */ /* 0x001fce0008000f00 */
[----:B-----5:R-:W-:Y:S05]  /*1b60*/  CALL.REL.NOINC `($__internal_1_$__cuda_sm3x_div_rn_noftz_f32_slowpath) ;  /* 0x0000000000b87944 */ /* 0x020fea0003c00000 */
.L_x_31:
[----:B------:R-:W-:Y:S05]  /*1b70*/  BSYNC.RECONVERGENT B2 ;  /* 0x0000000000027941 */ /* 0x000fea0003800200 */
.L_x_30:
[----:B------:R-:W0:Y:S01]  /*1b80*/  LDCU UR4, c[0x0][0x448] ;  /* 0x00008900ff0477ac */ /* 0x000e220008000800 */
[----:B------:R-:W-:-:S04]  /*1b90*/  FADD R3, R3, R2 ;  /* 0x0000000203037221 */ /* 0x000fc80000000000 */
[----:B------:R-:W-:-:S04]  /*1ba0*/  FMUL R0, R0, R3 ;  /* 0x0000000300007220 */ /* 0x000fc80000400000 */
[----:B0----5:R-:W-:-:S05]  /*1bb0*/  FFMA R7, R0, UR4, R7 ;  /* 0x0000000400077c23 */ /* 0x021fca0008000007 */
[----:B------:R-:W-:Y:S01]  /*1bc0*/  STG.E desc[UR8][R8.64], R7 ;  /* 0x0000000708007986 */ /* 0x000fe2000c101908 */
[----:B------:R-:W-:Y:S05]  /*1bd0*/  EXIT ;  /* 0x000000000000794d */ /* 0x000fea0003800000 */
        .weak           $__internal_0_$__cuda_sm20_dblrcp_rn_slowpath_v3
        .type           $__internal_0_$__cuda_sm20_dblrcp_rn_slowpath_v3,@function
        .size           $__internal_0_$__cuda_sm20_dblrcp_rn_slowpath_v3,($__internal_1_$__cuda_sm3x_div_rn_noftz_f32_slowpath - $__internal_0_$__cuda_sm20_dblrcp_rn_slowpath_v3)
$__internal_0_$__cuda_sm20_dblrcp_rn_slowpath_v3:
[----:B------:R-:W-:Y:S01]  /*1be0*/  DSETP.GTU.AND P2, PT, |R2|, +INF , PT ;  /* 0x7ff000000200742a */ /* 0x000fe20003f4c200 */
[----:B------:R-:W-:-:S13]  /*1bf0*/  BSSY.RECONVERGENT B1, `(.L_x_32) ;  /* 0x0000022000017945 */ /* 0x000fda0003800200 */
[----:B------:R-:W-:Y:S05]  /*1c00*/  @P2 BRA `(.L_x_33) ;  /* 0x0000000000782947 */ /* 0x000fea0003800000 */
[----:B------:R-:W-:-:S04]  /*1c10*/  LOP3.LUT R16, R3, 0x7fffffff, RZ, 0xc0, !PT ;  /* 0x7fffffff03107812 */ /* 0x000fc800078ec0ff */
[----:B------:R-:W-:-:S04]  /*1c20*/  IADD3 R20, PT, PT, R16, -0x1, RZ ;  /* 0xffffffff10147810 */ /* 0x000fc80007ffe0ff */
[----:B------:R-:W-:-:S13]  /*1c30*/  ISETP.GE.U32.AND P2, PT, R20, 0x7fefffff, PT ;  /* 0x7fefffff1400780c */ /* 0x000fda0003f46070 */
[----:B------:R-:W-:Y:S01]  /*1c40*/  @P2 LOP3.LUT R21, R3, 0x7ff00000, RZ, 0x3c, !PT ;  /* 0x7ff0000003152812 */ /* 0x000fe200078e3cff */
[----:B------:R-:W-:Y:S01]  /*1c50*/  @P2 IMAD.MOV.U32 R20, RZ, RZ, RZ ;  /* 0x000000ffff142224 */ /* 0x000fe200078e00ff */
[----:B------:R-:W-:Y:S06]  /*1c60*/  @P2 BRA `(.L_x_34) ;  /* 0x0000000000682947 */ /* 0x000fec0003800000 */
[----:B------:R-:W-:-:S13]  /*1c70*/  ISETP.GE.U32.AND P2, PT, R16, 0x1000001, PT ;  /* 0x010000011000780c */ /* 0x000fda0003f46070 */
[----:B------:R-:W-:Y:S05]  /*1c80*/  @!P2 BRA `(.L_x_35) ;  /* 0x000000000034a947 */ /* 0x000fea0003800000 */
[----:B------:R-:W-:Y:S02]  /*1c90*/  IADD3 R25, PT, PT, R3, -0x3fe00000, RZ ;  /* 0xc020000003197810 */ /* 0x000fe40007ffe0ff */
[----:B------:R-:W-:Y:S02]  /*1ca0*/  MOV R24, R2 ;  /* 0x0000000200187202 */ /* 0x000fe40000000f00 */
[----:B------:R-:W0:Y:S04]  /*1cb0*/  MUFU.RCP64H R23, R25 ;  /* 0x0000001900177308 */ /* 0x000e280000001800 */
[----:B0-----:R-:W-:-:S08]  /*1cc0*/  DFMA R20, -R24, R22, 1 ;  /* 0x3ff000001814742b */ /* 0x001fd00000000116 */
[----:B------:R-:W-:-:S08]  /*1cd0*/  DFMA R20, R20, R20, R20 ;  /* 0x000000141414722b */ /* 0x000fd00000000014 */
[----:B------:R-:W-:-:S08]  /*1ce0*/  DFMA R20, R22, R20, R22 ;  /* 0x000000141614722b */ /* 0x000fd00000000016 */
[----:B------:R-:W-:-:S08]  /*1cf0*/  DFMA R22, -R24, R20, 1 ;  /* 0x3ff000001816742b */ /* 0x000fd00000000114 */
[----:B------:R-:W-:-:S08]  /*1d00*/  DFMA R20, R20, R22, R20 ;  /* 0x000000161414722b */ /* 0x000fd00000000014 */
[----:B------:R-:W-:-:S08]  /*1d10*/  DMUL R20, R20, 2.2250738585072013831e-308 ;  /* 0x0010000014147828 */ /* 0x000fd00000000000 */
[----:B------:R-:W-:-:S08]  /*1d20*/  DFMA R2, -R2, R20, 1 ;  /* 0x3ff000000202742b */ /* 0x000fd00000000114 */
[----:B------:R-:W-:-:S08]  /*1d30*/  DFMA R2, R2, R2, R2 ;  /* 0x000000020202722b */ /* 0x000fd00000000002 */
[----:B------:R-:W-:Y:S01]  /*1d40*/  DFMA R20, R20, R2, R20 ;  /* 0x000000021414722b */ /* 0x000fe20000000014 */
[----:B------:R-:W-:Y:S10]  /*1d50*/  BRA `(.L_x_34) ;  /* 0x00000000002c7947 */ /* 0x000ff40003800000 */
.L_x_35:
[----:B------:R-:W-:-:S06]  /*1d60*/  DMUL R2, R2, 8.11296384146066816958e+31 ;  /* 0x4690000002027828 */ /* 0x000fcc0000000000 */
[----:B------:R-:W0:Y:S02]  /*1d70*/  MUFU.RCP64H R23, R3 ;  /* 0x0000000300177308 */ /* 0x000e240000001800 */
[----:B0-----:R-:W-:-:S08]  /*1d80*/  DFMA R20, -R2, R22, 1 ;  /* 0x3ff000000214742b */ /* 0x001fd00000000116 */
[----:B------:R-:W-:-:S08]  /*1d90*/  DFMA R20, R20, R20, R20 ;  /* 0x000000141414722b */ /* 0x000fd00000000014 */
[----:B------:R-:W-:-:S08]  /*1da0*/  DFMA R20, R22, R20, R22 ;  /* 0x000000141614722b */ /* 0x000fd00000000016 */
[----:B------:R-:W-:-:S08]  /*1db0*/  DFMA R22, -R2, R20, 1 ;  /* 0x3ff000000216742b */ /* 0x000fd00000000114 */
[----:B------:R-:W-:-:S08]  /*1dc0*/  DFMA R20, R20, R22, R20 ;  /* 0x000000161414722b */ /* 0x000fd00000000014 */
[----:B------:R-:W-:Y:S01]  /*1dd0*/  DMUL R20, R20, 8.11296384146066816958e+31 ;  /* 0x4690000014147828 */ /* 0x000fe20000000000 */
[----:B------:R-:W-:Y:S10]  /*1de0*/  BRA `(.L_x_34) ;  /* 0x0000000000087947 */ /* 0x000ff40003800000 */
.L_x_33:
[----:B------:R-:W-:Y:S01]  /*1df0*/  LOP3.LUT R21, R3, 0x80000, RZ, 0xfc, !PT ;  /* 0x0008000003157812 */ /* 0x000fe200078efcff */
[----:B------:R-:W-:-:S07]  /*1e00*/  IMAD.MOV.U32 R20, RZ, RZ, R2 ;  /* 0x000000ffff147224 */ /* 0x000fce00078e0002 */
.L_x_34:
[----:B------:R-:W-:Y:S05]  /*1e10*/  BSYNC.RECONVERGENT B1 ;  /* 0x0000000000017941 */ /* 0x000fea0003800200 */
.L_x_32:
[----:B------:R-:W-:Y:S01]  /*1e20*/  HFMA2 R3, -RZ, RZ, 0, 0 ;  /* 0x00000000ff037431 */ /* 0x000fe200000001ff */
[----:B------:R-:W-:-:S04]  /*1e30*/  MOV R2, R0 ;  /* 0x0000000000027202 */ /* 0x000fc80000000f00 */
[----:B------:R-:W-:Y:S05]  /*1e40*/  RET.REL.NODEC R2 `(_Z18update_velocity_shPfS_S_S_S_S_S_S_S_S_S_S_S_S_S_S_S_S_S_S_S_S_S_S_iifff) ;  /* 0xffffffe0026c7950 */ /* 0x000fea0003c3ffff */
        .weak           $__internal_1_$__cuda_sm3x_div_rn_noftz_f32_slowpath
        .type           $__internal_1_$__cuda_sm3x_div_rn_noftz_f32_slowpath,@function
        .size           $__internal_1_$__cuda_sm3x_div_rn_noftz_f32_slowpath,(.L_x_49 - $__internal_1_$__cuda_sm3x_div_rn_noftz_f32_slowpath)
$__internal_1_$__cuda_sm3x_div_rn_noftz_f32_slowpath:
[----:B------:R-:W-:Y:S01]  /*1e50*/  SHF.R.U32.HI R23, RZ, 0x17, R3 ;  /* 0x00000017ff177819 */ /* 0x000fe20000011603 */
[----:B------:R-:W-:Y:S01]  /*1e60*/  BSSY.RECONVERGENT B0, `(.L_x_36) ;  /* 0x0000064000007945 */ /* 0x000fe20003800200 */
[----:B------:R-:W-:Y:S02]  /*1e70*/  SHF.R.U32.HI R25, RZ, 0x17, R27 ;  /* 0x00000017ff197819 */ /* 0x000fe4000001161b */
[----:B------:R-:W-:Y:S02]  /*1e80*/  LOP3.LUT R23, R23, 0xff, RZ, 0xc0, !PT ;  /* 0x000000ff17177812 */ /* 0x000fe400078ec0ff */
[----:B------:R-:W-:-:S03]  /*1e90*/  LOP3.LUT R25, R25, 0xff, RZ, 0xc0, !PT ;  /* 0x000000ff19197812 */ /* 0x000fc600078ec0ff */
[----:B------:R-:W-:Y:S01]  /*1ea0*/  VIADD R24, R23, 0xffffffff ;  /* 0xffffffff17187836 */ /* 0x000fe20000000000 */
[----:B------:R-:W-:-:S04]  /*1eb0*/  IADD3 R26, PT, PT, R25, -0x1, RZ ;  /* 0xffffffff191a7810 */ /* 0x000fc80007ffe0ff */
[----:B------:R-:W-:-:S04]  /*1ec0*/  ISETP.GT.U32.AND P2, PT, R24, 0xfd, PT ;  /* 0x000000fd1800780c */ /* 0x000fc80003f44070 */
[----:B------:R-:W-:-:S13]  /*1ed0*/  ISETP.GT.U32.OR P2, PT, R26, 0xfd, P2 ;  /* 0x000000fd1a00780c */ /* 0x000fda0001744470 */
[----:B------:R-:W-:Y:S01]  /*1ee0*/  @!P2 MOV R24, RZ ;  /* 0x000000ff0018a202 */ /* 0x000fe20000000f00 */
[----:B------:R-:W-:Y:S06]  /*1ef0*/  @!P2 BRA `(.L_x_37) ;  /* 0x000000000064a947 */ /* 0x000fec0003800000 */
[----:B------:R-:W-:Y:S02]  /*1f00*/  FSETP.GTU.FTZ.AND P2, PT, |R27|, +INF , PT ;  /* 0x7f8000001b00780b */ /* 0x000fe40003f5c200 */
[----:B------:R-:W-:-:S04]  /*1f10*/  FSETP.GTU.FTZ.AND P3, PT, |R3|, +INF , PT ;  /* 0x7f8000000300780b */ /* 0x000fc80003f7c200 */
[----:B------:R-:W-:-:S13]  /*1f20*/  PLOP3.LUT P2, PT, P2, P3, PT, 0xf8, 0x8f ;  /* 0x00000000008f781c */ /* 0x000fda0001747f70 */
[----:B------:R-:W-:Y:S05]  /*1f30*/  @P2 BRA `(.L_x_38) ;  /* 0x0000000400542947 */ /* 0x000fea0003800000 */
[----:B------:R-:W-:-:S13]  /*1f40*/  LOP3.LUT P2, RZ, R3, 0x7fffffff, R27, 0xc8, !PT ;  /* 0x7fffffff03ff7812 */ /* 0x000fda000784c81b */
[----:B------:R-:W-:Y:S05]  /*1f50*/  @!P2 BRA `(.L_x_39) ;  /* 0x000000040044a947 */ /* 0x000fea0003800000 */
[----:B------:R-:W-:Y:S02]  /*1f60*/  FSETP.NEU.FTZ.AND P4, PT, |R27|, +INF , PT ;  /* 0x7f8000001b00780b */ /* 0x000fe40003f9d200 */
[----:B------:R-:W-:Y:S02]  /*1f70*/  FSETP.NEU.FTZ.AND P3, PT, |R3|, +INF , PT ;  /* 0x7f8000000300780b */ /* 0x000fe40003f7d200 */
[----:B------:R-:W-:-:S11]  /*1f80*/  FSETP.NEU.FTZ.AND P2, PT, |R27|, +INF , PT ;  /* 0x7f8000001b00780b */ /* 0x000fd60003f5d200 */
[----:B------:R-:W-:Y:S05]  /*1f90*/  @!P3 BRA !P4, `(.L_x_39) ;  /* 0x000000040034b947 */ /* 0x000fea0006000000 */
[----:B------:R-:W-:-:S04]  /*1fa0*/  LOP3.LUT P4, RZ, R27, 0x7fffffff, RZ, 0xc0, !PT ;  /* 0x7fffffff1bff7812 */ /* 0x000fc8000788c0ff */
[----:B------:R-:W-:-:S13]  /*1fb0*/  PLOP3.LUT P3, PT, P3, P4, PT, 0x2f, 0xf2 ;  /* 0x0000000000f2781c */ /* 0x000fda0001f68577 */
[----:B------:R-:W-:Y:S05]  /*1fc0*/  @P3 BRA `(.L_x_40) ;  /* 0x0000000400203947 */ /* 0x000fea0003800000 */
[----:B------:R-:W-:-:S04]  /*1fd0*/  LOP3.LUT P3, RZ, R3, 0x7fffffff, RZ, 0xc0, !PT ;  /* 0x7fffffff03ff7812 */ /* 0x000fc8000786c0ff */
[----:B------:R-:W-:-:S13]  /*1fe0*/  PLOP3.LUT P2, PT, P2, P3, PT, 0x2f, 0xf2 ;  /* 0x0000000000f2781c */ /* 0x000fda0001746577 */
[----:B------:R-:W-:Y:S05]  /*1ff0*/  @P2 BRA `(.L_x_41) ;  /* 0x0000000400082947 */ /* 0x000fea0003800000 */
[----:B------:R-:W-:-:S05]  /*2000*/  VIADD R24, R25, 0xffffffff ;  /* 0xffffffff19187836 */ /* 0x000fca0000000000 */
[----:B------:R-:W-:Y:S02]  /*2010*/  ISETP.GE.AND P2, PT, R24, RZ, PT ;  /* 0x000000ff1800720c */ /* 0x000fe40003f46270 */
[----:B------:R-:W-:-:S04]  /*2020*/  IADD3 R24, PT, PT, R23, -0x1, RZ ;  /* 0xffffffff17187810 */ /* 0x000fc80007ffe0ff */
[----:B------:R-:W-:-:S07]  /*2030*/  ISETP.GE.AND P3, PT, R24, RZ, PT ;  /* 0x000000ff1800720c */ /* 0x000fce0003f66270 */
[----:B------:R-:W-:Y:S01]  /*2040*/  @P2 MOV R24, RZ ;  /* 0x000000ff00182202 */ /* 0x000fe20000000f00 */
[----:B------:R-:W-:Y:S01]  /*2050*/  @!P2 FFMA R27, R27, 1.84467440737095516160e+19, RZ ;  /* 0x5f8000001b1ba823 */ /* 0x000fe200000000ff */
[----:B------:R-:W-:-:S04]  /*2060*/  @!P2 MOV R24, 0xffffffc0 ;  /* 0xffffffc00018a802 */ /* 0x000fc80000000f00 */
[----:B------:R-:W-:Y:S01]  /*2070*/  @!P3 FFMA R3, R3, 1.84467440737095516160e+19, RZ ;  /* 0x5f8000000303b823 */ /* 0x000fe200000000ff */
[----:B------:R-:W-:-:S07]  /*2080*/  @!P3 VIADD R24, R24, 0x40 ;  /* 0x000000401818b836 */ /* 0x000fce0000000000 */
.L_x_37:
[----:B------:R-:W-:Y:S01]  /*2090*/  LEA R28, R23, 0xc0800000, 0x17 ;  /* 0xc0800000171c7811 */ /* 0x000fe200078eb8ff */
[----:B------:R-:W-:Y:S01]  /*20a0*/  BSSY.RECONVERGENT B1, `(.L_x_42) ;  /* 0x0000036000017945 */ /* 0x000fe20003800200 */
[----:B------:R-:W-:Y:S02]  /*20b0*/  IADD3 R25, PT, PT, R25, -0x7f, RZ ;  /* 0xffffff8119197810 */ /* 0x000fe40007ffe0ff */
[----:B------:R-:W-:-:S04]  /*20c0*/  IADD3 R28, PT, PT, -R28, R3, RZ ;  /* 0x000000031c1c7210 */ /* 0x000fc80007ffe1ff */
[----:B------:R0:W1:Y:S02]  /*20d0*/  MUFU.RCP R3, R28 ;  /* 0x0000001c00037308 */ /* 0x0000640000001000 */
[----:B0-----:R-:W-:-:S04]  /*20e0*/  FADD.FTZ R28, -R28, -RZ ;  /* 0x800000ff1c1c7221 */ /* 0x001fc80000010100 */
[----:B-1----:R-:W-:-:S04]  /*20f0*/  FFMA R26, R3, R28, 1 ;  /* 0x3f800000031a7423 */ /* 0x002fc8000000001c */
[----:B------:R-:W-:Y:S01]  /*2100*/  FFMA R26, R3, R26, R3 ;  /* 0x0000001a031a7223 */ /* 0x000fe20000000003 */
[C---:B------:R-:W-:Y:S01]  /*2110*/  IMAD R3, R25.reuse, -0x800000, R27 ;  /* 0xff80000019037824 */ /* 0x040fe200078e021b */
[----:B------:R-:W-:-:S03]  /*2120*/  IADD3 R25, PT, PT, R25, 0x7f, -R23 ;  /* 0x0000007f19197810 */ /* 0x000fc60007ffe817 */
[----:B------:R-:W-:Y:S01]  /*2130*/  FFMA R27, R3, R26, RZ ;  /* 0x0000001a031b7223 */ /* 0x000fe200000000ff */
[----:B------:R-:W-:-:S03]  /*2140*/  IADD3 R24, PT, PT, R25, R24, RZ ;  /* 0x0000001819187210 */ /* 0x000fc60007ffe0ff */
[----:B------:R-:W-:-:S04]  /*2150*/  FFMA R29, R28, R27, R3 ;  /* 0x0000001b1c1d7223 */ /* 0x000fc80000000003 */
[----:B------:R-:W-:-:S04]  /*2160*/  FFMA R29, R26, R29, R27 ;  /* 0x0000001d1a1d7223 */ /* 0x000fc8000000001b */
[----:B------:R-:W-:-:S04]  /*2170*/  FFMA R28, R28, R29, R3 ;  /* 0x0000001d1c1c7223 */ /* 0x000fc80000000003 */
[----:B------:R-:W-:-:S05]  /*2180*/  FFMA R3, R26, R28, R29 ;  /* 0x0000001c1a037223 */ /* 0x000fca000000001d */
[----:B------:R-:W-:-:S04]  /*2190*/  SHF.R.U32.HI R23, RZ, 0x17, R3 ;  /* 0x00000017ff177819 */ /* 0x000fc80000011603 */
[----:B------:R-:W-:-:S05]  /*21a0*/  LOP3.LUT R23, R23, 0xff, RZ, 0xc0, !PT ;  /* 0x000000ff17177812 */ /* 0x000fca00078ec0ff */
[----:B------:R-:W-:-:S05]  /*21b0*/  IMAD.IADD R23, R23, 0x1, R24 ;  /* 0x0000000117177824 */ /* 0x000fca00078e0218 */
[----:B------:R-:W-:-:S04]  /*21c0*/  IADD3 R25, PT, PT, R23, -0x1, RZ ;  /* 0xffffffff17197810 */ /* 0x000fc80007ffe0ff */
[----:B------:R-:W-:-:S13]  /*21d0*/  ISETP.GE.U32.AND P2, PT, R25, 0xfe, PT ;  /* 0x000000fe1900780c */ /* 0x000fda0003f46070 */
[----:B------:R-:W-:Y:S05]  /*21e0*/  @!P2 BRA `(.L_x_43) ;  /* 0x000000000080a947 */ /* 0x000fea0003800000 */
[----:B------:R-:W-:-:S13]  /*21f0*/  ISETP.GT.AND P2, PT, R23, 0xfe, PT ;  /* 0x000000fe1700780c */ /* 0x000fda0003f44270 */
[----:B------:R-:W-:Y:S05]  /*2200*/  @P2 BRA `(.L_x_44) ;  /* 0x00000000006c2947 */ /* 0x000fea0003800000 */
[----:B------:R-:W-:-:S13]  /*2210*/  ISETP.GE.AND P2, PT, R23, 0x1, PT ;  /* 0x000000011700780c */ /* 0x000fda0003f46270 */
[----:B------:R-:W-:Y:S05]  /*2220*/  @P2 BRA `(.L_x_45) ;  /* 0x0000000000742947 */ /* 0x000fea0003800000 */
[----:B------:R-:W-:Y:S02]  /*2230*/  ISETP.GE.AND P2, PT, R23, -0x18, PT ;  /* 0xffffffe81700780c */ /* 0x000fe40003f46270 */
[----:B------:R-:W-:-:S11]  /*2240*/  LOP3.LUT R3, R3, 0x80000000, RZ, 0xc0, !PT ;  /* 0x8000000003037812 */ /* 0x000fd600078ec0ff */
[----:B------:R-:W-:Y:S05]  /*2250*/  @!P2 BRA `(.L_x_45) ;  /* 0x000000000068a947 */ /* 0x000fea0003800000 */
[CCC-:B------:R-:W-:Y:S01]  /*2260*/  FFMA.RZ R24, R26.reuse, R28.reuse, R29.reuse ;  /* 0x0000001c1a187223 */ /* 0x1c0fe2000000c01d */
[CCC-:B------:R-:W-:Y:S01]  /*2270*/  FFMA.RP R25, R26.reuse, R28.reuse, R29.reuse ;  /* 0x0000001c1a197223 */ /* 0x1c0fe2000000801d */
[----:B------:R-:W-:Y:S01]  /*2280*/  FFMA.RM R28, R26, R28, R29 ;  /* 0x0000001c1a1c7223 */ /* 0x000fe2000000401d */
[C---:B------:R-:W-:Y:S02]  /*2290*/  IADD3 R26, PT, PT, R23.reuse, 0x20, RZ ;  /* 0x00000020171a7810 */ /* 0x040fe40007ffe0ff */
[----:B------:R-:W-:Y:S02]  /*22a0*/  LOP3.LUT R24, R24, 0x7fffff, RZ, 0xc0, !PT ;  /* 0x007fffff18187812 */ /* 0x000fe400078ec0ff */
[C---:B------:R-:W-:Y:S02]  /*22b0*/  ISETP.NE.AND P4, PT, R23.reuse, RZ, PT ;  /* 0x000000ff1700720c */ /* 0x040fe40003f85270 */
[----:B------:R-:W-:Y:S02]  /*22c0*/  LOP3.LUT R27, R24, 0x800000, RZ, 0xfc, !PT ;  /* 0x00800000181b7812 */ /* 0x000fe400078efcff */
[----:B------:R-:W-:-:S02]  /*22d0*/  ISETP.NE.AND P3, PT, R23, RZ, PT ;  /* 0x000000ff1700720c */ /* 0x000fc40003f65270 */
[----:B------:R-:W-:Y:S02]  /*22e0*/  IADD3 R23, PT, PT, -R23, RZ, RZ ;  /* 0x000000ff17177210 */ /* 0x000fe40007ffe1ff */
[----:B------:R-:W-:Y:S02]  /*22f0*/  SHF.L.U32 R26, R27, R26, RZ ;  /* 0x0000001a1b1a7219 */ /* 0x000fe400000006ff */
[----:B------:R-:W-:Y:S02]  /*2300*/  FSETP.NEU.FTZ.AND P2, PT, R25, R28, PT ;  /* 0x0000001c1900720b */ /* 0x000fe40003f5d000 */
[----:B------:R-:W-:Y:S02]  /*2310*/  SEL R24, R23, RZ, P4 ;  /* 0x000000ff17187207 */ /* 0x000fe40002000000 */
[----:B------:R-:W-:Y:S02]  /*2320*/  ISETP.NE.AND P3, PT, R26, RZ, P3 ;  /* 0x000000ff1a00720c */ /* 0x000fe40001f65270 */
[----:B------:R-:W-:-:S02]  /*2330*/  SHF.R.U32.HI R26, RZ, R24, R27 ;  /* 0x00000018ff1a7219 */ /* 0x000fc4000001161b */
[----:B------:R-:W-:Y:S02]  /*2340*/  PLOP3.LUT P2, PT, P2, P3, PT, 0xf8, 0x8f ;  /* 0x00000000008f781c */ /* 0x000fe40001747f70 */
[----:B------:R-:W-:Y:S02]  /*2350*/  SHF.R.U32.HI R24, RZ, 0x1, R26 ;  /* 0x00000001ff187819 */ /* 0x000fe4000001161a */
[----:B------:R-:W-:-:S04]  /*2360*/  SEL R23, RZ, 0x1, !P2 ;  /* 0x00000001ff177807 */ /* 0x000fc80005000000 */
[----:B------:R-:W-:-:S04]  /*2370*/  LOP3.LUT R23, R23, 0x1, R24, 0xf8, !PT ;  /* 0x0000000117177812 */ /* 0x000fc800078ef818 */
[----:B------:R-:W-:-:S05]  /*2380*/  LOP3.LUT R23, R23, R26, RZ, 0xc0, !PT ;  /* 0x0000001a17177212 */ /* 0x000fca00078ec0ff */
[----:B------:R-:W-:-:S05]  /*2390*/  IMAD.IADD R24, R24, 0x1, R23 ;  /* 0x0000000118187824 */ /* 0x000fca00078e0217 */
[----:B------:R-:W-:Y:S01]  /*23a0*/  LOP3.LUT R3, R24, R3, RZ, 0xfc, !PT ;  /* 0x0000000318037212 */ /* 0x000fe200078efcff */
[----:B------:R-:W-:Y:S06]  /*23b0*/  BRA `(.L_x_45) ;  /* 0x0000000000107947 */ /* 0x000fec0003800000 */
.L_x_44:
[----:B------:R-:W-:-:S04]  /*23c0*/  LOP3.LUT R3, R3, 0x80000000, RZ, 0xc0, !PT ;  /* 0x8000000003037812 */ /* 0x000fc800078ec0ff */
[----:B------:R-:W-:Y:S01]  /*23d0*/  LOP3.LUT R3, R3, 0x7f800000, RZ, 0xfc, !PT ;  /* 0x7f80000003037812 */ /* 0x000fe200078efcff */
[----:B------:R-:W-:Y:S06]  /*23e0*/  BRA `(.L_x_45) ;  /* 0x0000000000047947 */ /* 0x000fec0003800000 */
.L_x_43:
[----:B------:R-:W-:-:S07]  /*23f0*/  LEA R3, R24, R3, 0x17 ;  /* 0x0000000318037211 */ /* 0x000fce00078eb8ff */
.L_x_45:
[----:B------:R-:W-:Y:S05]  /*2400*/  BSYNC.RECONVERGENT B1 ;  /* 0x0000000000017941 */ /* 0x000fea0003800200 */
.L_x_42:
[----:B------:R-:W-:Y:S05]  /*2410*/  BRA `(.L_x_46) ;  /* 0x0000000000207947 */ /* 0x000fea0003800000 */
.L_x_41:
[----:B------:R-:W-:-:S04]  /*2420*/  LOP3.LUT R3, R3, 0x80000000, R27, 0x48, !PT ;  /* 0x8000000003037812 */ /* 0x000fc800078e481b */
[----:B------:R-:W-:Y:S01]  /*2430*/  LOP3.LUT R3, R3, 0x7f800000, RZ, 0xfc, !PT ;  /* 0x7f80000003037812 */ /* 0x000fe200078efcff */
[----:B------:R-:W-:Y:S06]  /*2440*/  BRA `(.L_x_46) ;  /* 0x0000000000147947 */ /* 0x000fec0003800000 */
.L_x_40:
[----:B------:R-:W-:Y:S01]  /*2450*/  LOP3.LUT R3, R3, 0x80000000, R27, 0x48, !PT ;  /* 0x8000000003037812 */ /* 0x000fe200078e481b */
[----:B------:R-:W-:Y:S06]  /*2460*/  BRA `(.L_x_46) ;  /* 0x00000000000c7947 */ /* 0x000fec0003800000 */
.L_x_39:
[----:B------:R-:W0:Y:S01]  /*2470*/  MUFU.RSQ R3, -QNAN ;  /* 0xffc0000000037908 */ /* 0x000e220000001400 */
[----:B------:R-:W-:Y:S05]  /*2480*/  BRA `(.L_x_46) ;  /* 0x0000000000047947 */ /* 0x000fea0003800000 */
.L_x_38:
[----:B------:R-:W-:-:S07]  /*2490*/  FADD.FTZ R3, R27, R3 ;  /* 0x000000031b037221 */ /* 0x000fce0000010000 */
.L_x_46:
[----:B------:R-:W-:Y:S05]  /*24a0*/  BSYNC.RECONVERGENT B0 ;  /* 0x0000000000007941 */ /* 0x000fea0003800200 */
.L_x_36:
[----:B------:R-:W-:Y:S01]  /*24b0*/  HFMA2 R25, -RZ, RZ, 0, 0 ;  /* 0x00000000ff197431 */ /* 0x000fe200000001ff */
[----:B------:R-:W-:-:S04]  /*24c0*/  MOV R24, R4 ;  /* 0x0000000400187202 */ /* 0x000fc80000000f00 */
[----:B0-----:R-:W-:Y:S05]  /*24d0*/  RET.REL.NODEC R24 `(_Z18update_velocity_shPfS_S_S_S_S_S_S_S_S_S_S_S_S_S_S_S_S_S_S_S_S_S_S_iifff) ;  /* 0xffffffd818c87950 */ /* 0x001fea0003c3ffff */
.L_x_47:
[----:B------:R-:W-:-:S00]  /*24e0*/  BRA `(.L_x_47) ;  /* 0xfffffffc00fc7947 */ /* 0x000fc0000383ffff */
[----:B------:R-:W-:-:S00]  /*24f0*/  NOP ;  /* 0x0000000000007918 */ /* 0x000fc00000000000 */
        /* <DEDUP_REMOVED lines=8> */
.L_x_49:


//--------------------- .nv.shared._Z18update_velocity_shPfS_S_S_S_S_S_S_S_S_S_S_S_S_S_S_S_S_S_S_S_S_S_S_iifff --------------------------
	.section	.nv.shared._Z18update_velocity_shPfS_S_S_S_S_S_S_S_S_S_S_S_S_S_S_S_S_S_S_S_S_S_S_iifff,"aw",@nobits
	.sectionflags	@""
	.align	4
.nv.shared._Z18update_velocity_shPfS_S_S_S_S_S_S_S_S_S_S_S_S_S_S_S_S_S_S_S_S_S_S_iifff:
	.zero		9664


//--------------------- .nv.shared.reserved.0     --------------------------
	.section	.nv.shared.reserved.0,"aw",@nobits
	.weak		__nv_reservedSMEM_offset_0_alias
	.size		__nv_reservedSMEM_offset_0_alias, 0, 64
	.other		__nv_reservedSMEM_offset_0_alias,@"STO_CUDA_RESERVED_SHARED STV_DEFAULT"
__nv_reservedSMEM_offset_0_alias:
	.zero		0
	.zero		64


//--------------------- .nv.constant0._Z18update_velocity_shPfS_S_S_S_S_S_S_S_S_S_S_S_S_S_S_S_S_S_S_S_S_S_S_iifff --------------------------
	.section	.nv.constant0._Z18update_velocity_shPfS_S_S_S_S_S_S_S_S_S_S_S_S_S_S_S_S_S_S_S_S_S_S_iifff,"a",@progbits
	.sectionflags	@""
	.align	4
.nv.constant0._Z18update_velocity_shPfS_S_S_S_S_S_S_S_S_S_S_S_S_S_S_S_S_S_S_S_S_S_S_iifff:
	.zero		1108


//--------------------- SYMBOLS --------------------------

	.type		.nv.reservedSmem.offset0,@object
	.size		.nv.reservedSmem.offset0,0x4
	.type		.nv.reservedSmem.cap,@object
	.size		.nv.reservedSmem.cap,0x4
